//
// Generated by NVIDIA NVVM Compiler
//
// Compiler Build ID: CL-36424714
// Cuda compilation tools, release 13.0, V13.0.88
// Based on NVVM 20.0.0
//

.version 9.0
.target sm_100
.address_size 64

	// .globl	_Z15kernel_functionPcS_i
// _ZZ15kernel_functionPcS_iE9histogram has been demoted
// _ZZ15kernel_functionPcS_iE6offset has been demoted
// _ZZ15kernel_functionPcS_iE5count has been demoted

.visible .entry _Z15kernel_functionPcS_i(
	.param .u64 .ptr .align 1 _Z15kernel_functionPcS_i_param_0,
	.param .u64 .ptr .align 1 _Z15kernel_functionPcS_i_param_1,
	.param .u32 _Z15kernel_functionPcS_i_param_2
)
{
	.reg .pred 	%p<15>;
	.reg .b16 	%rs<63>;
	.reg .b32 	%r<182>;
	.reg .b64 	%rd<17>;
	// demoted variable
	.shared .align 4 .b8 _ZZ15kernel_functionPcS_iE9histogram[236];
	// demoted variable
	.shared .align 4 .b8 _ZZ15kernel_functionPcS_iE6offset[236];
	// demoted variable
	.shared .align 4 .b8 _ZZ15kernel_functionPcS_iE5count[236];
	ld.param.u64 	%rd4, [_Z15kernel_functionPcS_i_param_0];
	ld.param.u64 	%rd3, [_Z15kernel_functionPcS_i_param_1];
	ld.param.u32 	%r41, [_Z15kernel_functionPcS_i_param_2];
	cvta.to.global.u64 	%rd1, %rd4;
	mov.u32 	%r1, %tid.x;
	add.s32 	%r42, %r41, 511;
	shr.s32 	%r43, %r42, 31;
	shr.u32 	%r44, %r43, 23;
	add.s32 	%r45, %r42, %r44;
	shr.s32 	%r46, %r45, 9;
	mul.lo.s32 	%r2, %r46, %r1;
	add.s32 	%r47, %r2, %r46;
	min.s32 	%r3, %r41, %r47;
	setp.gt.u32 	%p1, %r1, 58;
	@%p1 bra 	$L__BB0_2;
	shl.b32 	%r48, %r1, 2;
	mov.u32 	%r49, _ZZ15kernel_functionPcS_iE9histogram;
	add.s32 	%r50, %r49, %r48;
	mov.b32 	%r51, 0;
	st.shared.u32 	[%r50], %r51;
	mov.u32 	%r52, _ZZ15kernel_functionPcS_iE5count;
	add.s32 	%r53, %r52, %r48;
	st.shared.u32 	[%r53], %r51;
$L__BB0_2:
	bar.sync 	0;
	setp.ge.s32 	%p2, %r2, %r3;
	@%p2 bra 	$L__BB0_15;
	sub.s32 	%r4, %r3, %r2;
	and.b32  	%r5, %r4, 15;
	sub.s32 	%r54, %r2, %r3;
	setp.gt.u32 	%p3, %r54, -16;
	mov.u32 	%r171, %r2;
	@%p3 bra 	$L__BB0_6;
	shl.b32 	%r169, %r2, 5;
	and.b32  	%r55, %r4, -16;
	neg.s32 	%r168, %r55;
	mov.u32 	%r171, %r2;
$L__BB0_5:
	.pragma "nounroll";
	cvt.s64.s32 	%rd5, %r169;
	add.s64 	%rd6, %rd1, %rd5;
	ld.global.s8 	%rs1, [%rd6+31];
	mul.wide.s16 	%r56, %rs1, 4;
	mov.u32 	%r57, _ZZ15kernel_functionPcS_iE9histogram;
	add.s32 	%r58, %r57, %r56;
	atom.shared.add.u32 	%r59, [%r58+-256], 1;
	ld.global.s8 	%rs2, [%rd6+63];
	mul.wide.s16 	%r60, %rs2, 4;
	add.s32 	%r61, %r57, %r60;
	atom.shared.add.u32 	%r62, [%r61+-256], 1;
	ld.global.s8 	%rs3, [%rd6+95];
	mul.wide.s16 	%r63, %rs3, 4;
	add.s32 	%r64, %r57, %r63;
	atom.shared.add.u32 	%r65, [%r64+-256], 1;
	ld.global.s8 	%rs4, [%rd6+127];
	mul.wide.s16 	%r66, %rs4, 4;
	add.s32 	%r67, %r57, %r66;
	atom.shared.add.u32 	%r68, [%r67+-256], 1;
	ld.global.s8 	%rs5, [%rd6+159];
	mul.wide.s16 	%r69, %rs5, 4;
	add.s32 	%r70, %r57, %r69;
	atom.shared.add.u32 	%r71, [%r70+-256], 1;
	ld.global.s8 	%rs6, [%rd6+191];
	mul.wide.s16 	%r72, %rs6, 4;
	add.s32 	%r73, %r57, %r72;
	atom.shared.add.u32 	%r74, [%r73+-256], 1;
	ld.global.s8 	%rs7, [%rd6+223];
	mul.wide.s16 	%r75, %rs7, 4;
	add.s32 	%r76, %r57, %r75;
	atom.shared.add.u32 	%r77, [%r76+-256], 1;
	ld.global.s8 	%rs8, [%rd6+255];
	mul.wide.s16 	%r78, %rs8, 4;
	add.s32 	%r79, %r57, %r78;
	atom.shared.add.u32 	%r80, [%r79+-256], 1;
	ld.global.s8 	%rs9, [%rd6+287];
	mul.wide.s16 	%r81, %rs9, 4;
	add.s32 	%r82, %r57, %r81;
	atom.shared.add.u32 	%r83, [%r82+-256], 1;
	ld.global.s8 	%rs10, [%rd6+319];
	mul.wide.s16 	%r84, %rs10, 4;
	add.s32 	%r85, %r57, %r84;
	atom.shared.add.u32 	%r86, [%r85+-256], 1;
	ld.global.s8 	%rs11, [%rd6+351];
	mul.wide.s16 	%r87, %rs11, 4;
	add.s32 	%r88, %r57, %r87;
	atom.shared.add.u32 	%r89, [%r88+-256], 1;
	ld.global.s8 	%rs12, [%rd6+383];
	mul.wide.s16 	%r90, %rs12, 4;
	add.s32 	%r91, %r57, %r90;
	atom.shared.add.u32 	%r92, [%r91+-256], 1;
	ld.global.s8 	%rs13, [%rd6+415];
	mul.wide.s16 	%r93, %rs13, 4;
	add.s32 	%r94, %r57, %r93;
	atom.shared.add.u32 	%r95, [%r94+-256], 1;
	ld.global.s8 	%rs14, [%rd6+447];
	mul.wide.s16 	%r96, %rs14, 4;
	add.s32 	%r97, %r57, %r96;
	atom.shared.add.u32 	%r98, [%r97+-256], 1;
	ld.global.s8 	%rs15, [%rd6+479];
	mul.wide.s16 	%r99, %rs15, 4;
	add.s32 	%r100, %r57, %r99;
	atom.shared.add.u32 	%r101, [%r100+-256], 1;
	ld.global.s8 	%rs16, [%rd6+511];
	mul.wide.s16 	%r102, %rs16, 4;
	add.s32 	%r103, %r57, %r102;
	atom.shared.add.u32 	%r104, [%r103+-256], 1;
	add.s32 	%r171, %r171, 16;
	add.s32 	%r169, %r169, 512;
	add.s32 	%r168, %r168, 16;
	setp.ne.s32 	%p4, %r168, 0;
	@%p4 bra 	$L__BB0_5;
$L__BB0_6:
	setp.eq.s32 	%p5, %r5, 0;
	@%p5 bra 	$L__BB0_15;
	and.b32  	%r15, %r4, 7;
	setp.lt.u32 	%p6, %r5, 8;
	@%p6 bra 	$L__BB0_9;
	shl.b32 	%r105, %r171, 5;
	cvt.s64.s32 	%rd7, %r105;
	add.s64 	%rd8, %rd1, %rd7;
	ld.global.s8 	%rs17, [%rd8+31];
	mul.wide.s16 	%r106, %rs17, 4;
	mov.u32 	%r107, _ZZ15kernel_functionPcS_iE9histogram;
	add.s32 	%r108, %r107, %r106;
	atom.shared.add.u32 	%r109, [%r108+-256], 1;
	ld.global.s8 	%rs18, [%rd8+63];
	mul.wide.s16 	%r110, %rs18, 4;
	add.s32 	%r111, %r107, %r110;
	atom.shared.add.u32 	%r112, [%r111+-256], 1;
	ld.global.s8 	%rs19, [%rd8+95];
	mul.wide.s16 	%r113, %rs19, 4;
	add.s32 	%r114, %r107, %r113;
	atom.shared.add.u32 	%r115, [%r114+-256], 1;
	ld.global.s8 	%rs20, [%rd8+127];
	mul.wide.s16 	%r116, %rs20, 4;
	add.s32 	%r117, %r107, %r116;
	atom.shared.add.u32 	%r118, [%r117+-256], 1;
	ld.global.s8 	%rs21, [%rd8+159];
	mul.wide.s16 	%r119, %rs21, 4;
	add.s32 	%r120, %r107, %r119;
	atom.shared.add.u32 	%r121, [%r120+-256], 1;
	ld.global.s8 	%rs22, [%rd8+191];
	mul.wide.s16 	%r122, %rs22, 4;
	add.s32 	%r123, %r107, %r122;
	atom.shared.add.u32 	%r124, [%r123+-256], 1;
	ld.global.s8 	%rs23, [%rd8+223];
	mul.wide.s16 	%r125, %rs23, 4;
	add.s32 	%r126, %r107, %r125;
	atom.shared.add.u32 	%r127, [%r126+-256], 1;
	ld.global.s8 	%rs24, [%rd8+255];
	mul.wide.s16 	%r128, %rs24, 4;
	add.s32 	%r129, %r107, %r128;
	atom.shared.add.u32 	%r130, [%r129+-256], 1;
	add.s32 	%r171, %r171, 8;
$L__BB0_9:
	setp.eq.s32 	%p7, %r15, 0;
	@%p7 bra 	$L__BB0_15;
	and.b32  	%r18, %r4, 3;
	setp.lt.u32 	%p8, %r15, 4;
	@%p8 bra 	$L__BB0_12;
	shl.b32 	%r131, %r171, 5;
	cvt.s64.s32 	%rd9, %r131;
	add.s64 	%rd10, %rd1, %rd9;
	ld.global.s8 	%rs25, [%rd10+31];
	mul.wide.s16 	%r132, %rs25, 4;
	mov.u32 	%r133, _ZZ15kernel_functionPcS_iE9histogram;
	add.s32 	%r134, %r133, %r132;
	atom.shared.add.u32 	%r135, [%r134+-256], 1;
	ld.global.s8 	%rs26, [%rd10+63];
	mul.wide.s16 	%r136, %rs26, 4;
	add.s32 	%r137, %r133, %r136;
	atom.shared.add.u32 	%r138, [%r137+-256], 1;
	ld.global.s8 	%rs27, [%rd10+95];
	mul.wide.s16 	%r139, %rs27, 4;
	add.s32 	%r140, %r133, %r139;
	atom.shared.add.u32 	%r141, [%r140+-256], 1;
	ld.global.s8 	%rs28, [%rd10+127];
	mul.wide.s16 	%r142, %rs28, 4;
	add.s32 	%r143, %r133, %r142;
	atom.shared.add.u32 	%r144, [%r143+-256], 1;
	add.s32 	%r171, %r171, 4;
$L__BB0_12:
	setp.eq.s32 	%p9, %r18, 0;
	@%p9 bra 	$L__BB0_15;
	shl.b32 	%r175, %r171, 5;
	neg.s32 	%r174, %r18;
	mov.u32 	%r146, _ZZ15kernel_functionPcS_iE9histogram;
$L__BB0_14:
	.pragma "nounroll";
	cvt.s64.s32 	%rd11, %r175;
	add.s64 	%rd12, %rd1, %rd11;
	ld.global.s8 	%rs29, [%rd12+31];
	mul.wide.s16 	%r145, %rs29, 4;
	add.s32 	%r147, %r146, %r145;
	atom.shared.add.u32 	%r148, [%r147+-256], 1;
	add.s32 	%r175, %r175, 32;
	add.s32 	%r174, %r174, 1;
	setp.ne.s32 	%p10, %r174, 0;
	@%p10 bra 	$L__BB0_14;
$L__BB0_15:
	bar.sync 	0;
	setp.ne.s32 	%p11, %r1, 0;
	@%p11 bra 	$L__BB0_18;
	mov.b32 	%r176, 0;
	st.shared.u32 	[_ZZ15kernel_functionPcS_iE6offset], %r176;
	mov.u32 	%r152, _ZZ15kernel_functionPcS_iE6offset;
	add.s32 	%r178, %r152, 8;
	mov.b32 	%r177, 4;
	mov.u32 	%r153, _ZZ15kernel_functionPcS_iE9histogram;
	mov.u32 	%r179, %r176;
$L__BB0_17:
	add.s32 	%r154, %r153, %r176;
	ld.shared.u32 	%r155, [%r154];
	add.s32 	%r156, %r155, %r179;
	st.shared.u32 	[%r178+-4], %r156;
	add.s32 	%r157, %r153, %r177;
	ld.shared.u32 	%r158, [%r157];
	add.s32 	%r179, %r158, %r156;
	st.shared.u32 	[%r178], %r179;
	add.s32 	%r178, %r178, 8;
	add.s32 	%r177, %r177, 8;
	add.s32 	%r176, %r176, 8;
	setp.ne.s32 	%p12, %r177, 236;
	@%p12 bra 	$L__BB0_17;
$L__BB0_18:
	setp.ge.s32 	%p13, %r2, %r3;
	bar.sync 	0;
	@%p13 bra 	$L__BB0_21;
	sub.s32 	%r181, %r2, %r3;
	shl.b32 	%r180, %r2, 5;
	cvta.to.global.u64 	%rd2, %rd3;
	mov.u32 	%r160, _ZZ15kernel_functionPcS_iE6offset;
	mov.u32 	%r163, _ZZ15kernel_functionPcS_iE5count;
$L__BB0_20:
	cvt.s64.s32 	%rd13, %r180;
	add.s64 	%rd14, %rd1, %rd13;
	ld.global.s8 	%rs30, [%rd14+31];
	mul.wide.s16 	%r159, %rs30, 4;
	add.s32 	%r161, %r160, %r159;
	ld.shared.u32 	%r162, [%r161+-256];
	add.s32 	%r164, %r163, %r159;
	atom.shared.add.u32 	%r165, [%r164+-256], 1;
	add.s32 	%r166, %r165, %r162;
	shl.b32 	%r167, %r166, 5;
	ld.global.u8 	%rs31, [%rd14];
	cvt.s64.s32 	%rd15, %r167;
	add.s64 	%rd16, %rd2, %rd15;
	st.global.u8 	[%rd16], %rs31;
	ld.global.u8 	%rs32, [%rd14+1];
	st.global.u8 	[%rd16+1], %rs32;
	ld.global.u8 	%rs33, [%rd14+2];
	st.global.u8 	[%rd16+2], %rs33;
	ld.global.u8 	%rs34, [%rd14+3];
	st.global.u8 	[%rd16+3], %rs34;
	ld.global.u8 	%rs35, [%rd14+4];
	st.global.u8 	[%rd16+4], %rs35;
	ld.global.u8 	%rs36, [%rd14+5];
	st.global.u8 	[%rd16+5], %rs36;
	ld.global.u8 	%rs37, [%rd14+6];
	st.global.u8 	[%rd16+6], %rs37;
	ld.global.u8 	%rs38, [%rd14+7];
	st.global.u8 	[%rd16+7], %rs38;
	ld.global.u8 	%rs39, [%rd14+8];
	st.global.u8 	[%rd16+8], %rs39;
	ld.global.u8 	%rs40, [%rd14+9];
	st.global.u8 	[%rd16+9], %rs40;
	ld.global.u8 	%rs41, [%rd14+10];
	st.global.u8 	[%rd16+10], %rs41;
	ld.global.u8 	%rs42, [%rd14+11];
	st.global.u8 	[%rd16+11], %rs42;
	ld.global.u8 	%rs43, [%rd14+12];
	st.global.u8 	[%rd16+12], %rs43;
	ld.global.u8 	%rs44, [%rd14+13];
	st.global.u8 	[%rd16+13], %rs44;
	ld.global.u8 	%rs45, [%rd14+14];
	st.global.u8 	[%rd16+14], %rs45;
	ld.global.u8 	%rs46, [%rd14+15];
	st.global.u8 	[%rd16+15], %rs46;
	ld.global.u8 	%rs47, [%rd14+16];
	st.global.u8 	[%rd16+16], %rs47;
	ld.global.u8 	%rs48, [%rd14+17];
	st.global.u8 	[%rd16+17], %rs48;
	ld.global.u8 	%rs49, [%rd14+18];
	st.global.u8 	[%rd16+18], %rs49;
	ld.global.u8 	%rs50, [%rd14+19];
	st.global.u8 	[%rd16+19], %rs50;
	ld.global.u8 	%rs51, [%rd14+20];
	st.global.u8 	[%rd16+20], %rs51;
	ld.global.u8 	%rs52, [%rd14+21];
	st.global.u8 	[%rd16+21], %rs52;
	ld.global.u8 	%rs53, [%rd14+22];
	st.global.u8 	[%rd16+22], %rs53;
	ld.global.u8 	%rs54, [%rd14+23];
	st.global.u8 	[%rd16+23], %rs54;
	ld.global.u8 	%rs55, [%rd14+24];
	st.global.u8 	[%rd16+24], %rs55;
	ld.global.u8 	%rs56, [%rd14+25];
	st.global.u8 	[%rd16+25], %rs56;
	ld.global.u8 	%rs57, [%rd14+26];
	st.global.u8 	[%rd16+26], %rs57;
	ld.global.u8 	%rs58, [%rd14+27];
	st.global.u8 	[%rd16+27], %rs58;
	ld.global.u8 	%rs59, [%rd14+28];
	st.global.u8 	[%rd16+28], %rs59;
	ld.global.u8 	%rs60, [%rd14+29];
	st.global.u8 	[%rd16+29], %rs60;
	ld.global.u8 	%rs61, [%rd14+30];
	st.global.u8 	[%rd16+30], %rs61;
	ld.global.u8 	%rs62, [%rd14+31];
	st.global.u8 	[%rd16+31], %rs62;
	add.s32 	%r181, %r181, 1;
	setp.ne.s32 	%p14, %r181, 0;
	add.s32 	%r180, %r180, 32;
	@%p14 bra 	$L__BB0_20;
$L__BB0_21:
	bar.sync 	0;
	bar.sync 	0;
	ret;

}


// ===== COMPILED SASS (sm_100) =====

	.target	sm_100

	.elftype	@"ET_EXEC"


//--------------------- .note.nv.tkinfo           --------------------------
	.section	.note.nv.tkinfo,"",@"SHT_NOTE"
	.sectionflags	@"SHF_NOTE_NV_TKINFO"
	.tkinfo
        /*0018*/ 	.word	0x00000002
        /*0030*/ 	.string	""
        /*0030*/ 	.string	"ptxas"
        /*0030*/ 	.string	"Cuda compilation tools, release 13.0, V13.0.88"
        /*0030*/ 	.string	"Build cuda_13.0.r13.0/compiler.36424714_0"
        /*0030*/ 	.string	"-arch sm_100 -m 64 "



//--------------------- .note.nv.cuinfo           --------------------------
	.section	.note.nv.cuinfo,"",@"SHT_NOTE"
	.sectionflags	@"SHF_NOTE_NV_CUINFO"
        /*0018*/ 	.short	0x0002
        /*001a*/ 	.short	0x0064
        /*001c*/ 	.short	0x0082
	.zero		2


//--------------------- .nv.info                  --------------------------
	.section	.nv.info,"",@"SHT_CUDA_INFO"
	.align	4


	//----- nvinfo : EIATTR_REGCOUNT
	.align		4
        /*0000*/ 	.byte	0x04, 0x2f
        /*0002*/ 	.short	(.L_1 - .L_0)
	.align		4
.L_0:
        /*0004*/ 	.word	index@(_Z15kernel_functionPcS_i)
        /*0008*/ 	.word	0x00000020


	//----- nvinfo : EIATTR_FRAME_SIZE
	.align		4
.L_1:
        /*000c*/ 	.byte	0x04, 0x11
        /*000e*/ 	.short	(.L_3 - .L_2)
	.align		4
.L_2:
        /*0010*/ 	.word	index@(_Z15kernel_functionPcS_i)
        /*0014*/ 	.word	0x00000000


	//----- nvinfo : EIATTR_MIN_STACK_SIZE
	.align		4
.L_3:
        /*0018*/ 	.byte	0x04, 0x12
        /*001a*/ 	.short	(.L_5 - .L_4)
	.align		4
.L_4:
        /*001c*/ 	.word	index@(_Z15kernel_functionPcS_i)
        /*0020*/ 	.word	0x00000000
.L_5:


//--------------------- .nv.compat                --------------------------
	.section	.nv.compat,"",@"SHT_CUDA_COMPAT_INFO"
	.align	4
        /*0000*/ 	.byte	0x02, 0x09, 0x00, 0x00, 0x02, 0x02, 0x01, 0x00, 0x02, 0x05, 0x05, 0x00, 0x03, 0x07, 0x01, 0x01
        /*0010*/ 	.byte	0x02, 0x03, 0x00, 0x00, 0x02, 0x06, 0x01, 0x00, 0x04, 0x0b, 0x08, 0x00, 0x09, 0x00, 0x00, 0x00
        /*0020*/ 	.byte	0x00, 0x00, 0x00, 0x00


//--------------------- .nv.info._Z15kernel_functionPcS_i --------------------------
	.section	.nv.info._Z15kernel_functionPcS_i,"",@"SHT_CUDA_INFO"
	.sectionflags	@""
	.align	4


	//----- nvinfo : EIATTR_CUDA_API_VERSION
	.align		4
        /*0000*/ 	.byte	0x04, 0x37
        /*0002*/ 	.short	(.L_7 - .L_6)
.L_6:
        /*0004*/ 	.word	0x00000082


	//----- nvinfo : EIATTR_KPARAM_INFO
	.align		4
.L_7:
        /*0008*/ 	.byte	0x04, 0x17
        /*000a*/ 	.short	(.L_9 - .L_8)
.L_8:
        /*000c*/ 	.word	0x00000000
        /*0010*/ 	.short	0x0002
        /*0012*/ 	.short	0x0010
        /*0014*/ 	.byte	0x00, 0xf0, 0x11, 0x00


	//----- nvinfo : EIATTR_KPARAM_INFO
	.align		4
.L_9:
        /*0018*/ 	.byte	0x04, 0x17
        /*001a*/ 	.short	(.L_11 - .L_10)
.L_10:
        /*001c*/ 	.word	0x00000000
        /*0020*/ 	.short	0x0001
        /*0022*/ 	.short	0x0008
        /*0024*/ 	.byte	0x00, 0xf5, 0x21, 0x00


	//----- nvinfo : EIATTR_KPARAM_INFO
	.align		4
.L_11:
        /*0028*/ 	.byte	0x04, 0x17
        /*002a*/ 	.short	(.L_13 - .L_12)
.L_12:
        /*002c*/ 	.word	0x00000000
        /*0030*/ 	.short	0x0000
        /*0032*/ 	.short	0x0000
        /*0034*/ 	.byte	0x00, 0xf5, 0x21, 0x00


	//----- nvinfo : EIATTR_SPARSE_MMA_MASK
	.align		4
.L_13:
        /*0038*/ 	.byte	0x03, 0x50
        /*003a*/ 	.short	0x0000


	//----- nvinfo : EIATTR_MAXREG_COUNT
	.align		4
        /*003c*/ 	.byte	0x03, 0x1b
        /*003e*/ 	.short	0x00ff


	//----- nvinfo : EIATTR_NUM_BARRIERS
	.align		4
        /*0040*/ 	.byte	0x02, 0x4c
        /*0042*/ 	.byte	0x01
	.zero		1


	//----- nvinfo : EIATTR_MERCURY_ISA_VERSION
	.align		4
        /*0044*/ 	.byte	0x03, 0x5f
        /*0046*/ 	.short	0x0101


	//----- nvinfo : EIATTR_VRC_CTA_INIT_COUNT
	.align		4
        /*0048*/ 	.byte	0x02, 0x4a
	.zero		1
	.zero		1


	//----- nvinfo : EIATTR_EXIT_INSTR_OFFSETS
	.align		4
        /*004c*/ 	.byte	0x04, 0x1c
        /*004e*/ 	.short	(.L_15 - .L_14)


	//   ....[0]....
.L_14:
        /*0050*/ 	.word	0x00001cb0


	//----- nvinfo : EIATTR_CRS_STACK_SIZE
	.align		4
.L_15:
        /*0054*/ 	.byte	0x04, 0x1e
        /*0056*/ 	.short	(.L_17 - .L_16)
.L_16:
        /*0058*/ 	.word	0x00000000


	//----- nvinfo : EIATTR_CBANK_PARAM_SIZE
	.align		4
.L_17:
        /*005c*/ 	.byte	0x03, 0x19
        /*005e*/ 	.short	0x0014


	//----- nvinfo : EIATTR_PARAM_CBANK
	.align		4
        /*0060*/ 	.byte	0x04, 0x0a
        /*0062*/ 	.short	(.L_19 - .L_18)
	.align		4
.L_18:
        /*0064*/ 	.word	index@(.nv.constant0._Z15kernel_functionPcS_i)
        /*0068*/ 	.short	0x0380
        /*006a*/ 	.short	0x0014


	//----- nvinfo : EIATTR_SW_WAR
	.align		4
.L_19:
        /*006c*/ 	.byte	0x04, 0x36
        /*006e*/ 	.short	(.L_21 - .L_20)
.L_20:
        /*0070*/ 	.word	0x00000008
.L_21:


//--------------------- .nv.callgraph             --------------------------
	.section	.nv.callgraph,"",@"SHT_CUDA_CALLGRAPH"
	.align	4
	.sectionentsize	8
	.align		4
        /*0000*/ 	.word	0x00000000
	.align		4
        /*0004*/ 	.word	0xffffffff
	.align		4
        /*0008*/ 	.word	0x00000000
	.align		4
        /*000c*/ 	.word	0xfffffffe
	.align		4
        /*0010*/ 	.word	0x00000000
	.align		4
        /*0014*/ 	.word	0xfffffffd
	.align		4
        /*0018*/ 	.word	0x00000000
	.align		4
        /*001c*/ 	.word	0xfffffffc


//--------------------- .text._Z15kernel_functionPcS_i --------------------------
	.section	.text._Z15kernel_functionPcS_i,"ax",@progbits
	.align	128
        .global         _Z15kernel_functionPcS_i
        .type           _Z15kernel_functionPcS_i,@function
        .size           _Z15kernel_functionPcS_i,(.L_x_18 - _Z15kernel_functionPcS_i)
        .other          _Z15kernel_functionPcS_i,@"STO_CUDA_ENTRY STV_DEFAULT"
_Z15kernel_functionPcS_i:
.text._Z15kernel_functionPcS_i:
[----:B------:R-:W-:Y:S01]  /*0000*/  LDC R1, c[0x0][0x37c] ;  /* 0x0000df00ff017b82 */ /* 0x000fe20000000800 */
[----:B------:R-:W0:Y:S07]  /*0010*/  S2R R2, SR_TID.X ;  /* 0x0000000000027919 */ /* 0x000e2e0000002100 */
[----:B------:R-:W1:Y:S01]  /*0020*/  LDC R4, c[0x0][0x390] ;  /* 0x0000e400ff047b82 */ /* 0x000e620000000800 */
[----:B------:R-:W-:Y:S01]  /*0030*/  BSSY.RECONVERGENT B0, `(.L_x_0) ;  /* 0x0000010000007945 */ /* 0x000fe20003800200 */
[----:B-1----:R-:W-:-:S05]  /*0040*/  VIADD R0, R4, 0x1ff ;  /* 0x000001ff04007836 */ /* 0x002fca0000000000 */
[----:B------:R-:W-:Y:S02]  /*0050*/  SHF.R.S32.HI R3, RZ, 0x1f, R0 ;  /* 0x0000001fff037819 */ /* 0x000fe40000011400 */
[----:B0-----:R-:W-:Y:S02]  /*0060*/  ISETP.GT.U32.AND P0, PT, R2, 0x3a, PT ;  /* 0x0000003a0200780c */ /* 0x001fe40003f04070 */
[----:B------:R-:W-:-:S04]  /*0070*/  LEA.HI R3, R3, R0, RZ, 0x9 ;  /* 0x0000000003037211 */ /* 0x000fc800078f48ff */
[----:B------:R-:W-:-:S07]  /*0080*/  SHF.R.S32.HI R3, RZ, 0x9, R3 ;  /* 0x00000009ff037819 */ /* 0x000fce0000011403 */
[----:B------:R-:W-:Y:S05]  /*0090*/  @P0 BRA `(.L_x_1) ;  /* 0x0000000000240947 */ /* 0x000fea0003800000 */
[----:B------:R-:W0:Y:S01]  /*00a0*/  S2UR UR6, SR_CgaCtaId ;  /* 0x00000000000679c3 */ /* 0x000e220000008800 */
[----:B------:R-:W-:Y:S02]  /*00b0*/  UMOV UR4, 0x400 ;  /* 0x0000040000047882 */ /* 0x000fe40000000000 */
[----:B------:R-:W-:Y:S02]  /*00c0*/  UIADD3 UR5, UPT, UPT, UR4, 0x1d8, URZ ;  /* 0x000001d804057890 */ /* 0x000fe4000fffe0ff */
[----:B0-----:R-:W-:Y:S02]  /*00d0*/  ULEA UR4, UR6, UR4, 0x18 ;  /* 0x0000000406047291 */ /* 0x001fe4000f8ec0ff */
[----:B------:R-:W-:-:S04]  /*00e0*/  ULEA UR5, UR6, UR5, 0x18 ;  /* 0x0000000506057291 */ /* 0x000fc8000f8ec0ff */
[C---:B------:R-:W-:Y:S02]  /*00f0*/  LEA R0, R2.reuse, UR4, 0x2 ;  /* 0x0000000402007c11 */ /* 0x040fe4000f8e10ff */
[----:B------:R-:W-:-:S03]  /*0100*/  LEA R5, R2, UR5, 0x2 ;  /* 0x0000000502057c11 */ /* 0x000fc6000f8e10ff */
[----:B------:R0:W-:Y:S04]  /*0110*/  STS [R0], RZ ;  /* 0x000000ff00007388 */ /* 0x0001e80000000800 */
[----:B------:R0:W-:Y:S02]  /*0120*/  STS [R5], RZ ;  /* 0x000000ff05007388 */ /* 0x0001e40000000800 */
.L_x_1:
[----:B------:R-:W-:Y:S05]  /*0130*/  BSYNC.RECONVERGENT B0 ;  /* 0x0000000000007941 */ /* 0x000fea0003800200 */
.L_x_0:
[----:B0-----:R-:W-:Y:S01]  /*0140*/  IMAD R0, R3, R2, RZ ;  /* 0x0000000203007224 */ /* 0x001fe200078e02ff */
[----:B------:R-:W-:Y:S04]  /*0150*/  BAR.SYNC.DEFER_BLOCKING 0x0 ;  /* 0x0000000000007b1d */ /* 0x000fe80000010000 */
[C---:B------:R-:W-:Y:S02]  /*0160*/  VIADDMNMX R3, R0.reuse, R3, R4, PT ;  /* 0x0000000300037246 */ /* 0x040fe40003800104 */
[----:B------:R-:W0:Y:S01]  /*0170*/  LDCU.64 UR6, c[0x0][0x358] ;  /* 0x00006b00ff0677ac */ /* 0x000e220008000a00 */
[----:B------:R-:W-:Y:S01]  /*0180*/  BSSY.RECONVERGENT B0, `(.L_x_2) ;  /* 0x000009d000007945 */ /* 0x000fe20003800200 */
[----:B------:R-:W-:Y:S01]  /*0190*/  ISETP.GE.AND P0, PT, R0, R3, PT ;  /* 0x000000030000720c */ /* 0x000fe20003f06270 */
[----:B------:R-:W1:-:S12]  /*01a0*/  LDCU.64 UR8, c[0x0][0x380] ;  /* 0x00007000ff0877ac */ /* 0x000e580008000a00 */
[----:B------:R-:W-:Y:S05]  /*01b0*/  @P0 BRA `(.L_x_3) ;  /* 0x0000000800640947 */ /* 0x000fea0003800000 */
[----:B------:R-:W-:Y:S01]  /*01c0*/  IMAD.IADD R4, R0, 0x1, -R3 ;  /* 0x0000000100047824 */ /* 0x000fe200078e0a03 */
[----:B------:R-:W-:Y:S01]  /*01d0*/  BSSY.RECONVERGENT B1, `(.L_x_4) ;  /* 0x0000045000017945 */ /* 0x000fe20003800200 */
[----:B------:R-:W-:Y:S01]  /*01e0*/  IMAD.IADD R7, R3, 0x1, -R0 ;  /* 0x0000000103077824 */ /* 0x000fe200078e0a00 */
[----:B------:R-:W-:Y:S02]  /*01f0*/  MOV R6, R0 ;  /* 0x0000000000067202 */ /* 0x000fe40000000f00 */
[----:B------:R-:W-:Y:S02]  /*0200*/  ISETP.GT.U32.AND P2, PT, R4, -0x10, PT ;  /* 0xfffffff00400780c */ /* 0x000fe40003f44070 */
[----:B------:R-:W-:-:S04]  /*0210*/  LOP3.LUT R23, R7, 0xf, RZ, 0xc0, !PT ;  /* 0x0000000f07177812 */ /* 0x000fc800078ec0ff */
[----:B------:R-:W-:-:S07]  /*0220*/  ISETP.NE.AND P1, PT, R23, RZ, PT ;  /* 0x000000ff1700720c */ /* 0x000fce0003f25270 */
[----:B------:R-:W-:Y:S06]  /*0230*/  @P2 BRA `(.L_x_5) ;  /* 0x0000000000f82947 */ /* 0x000fec0003800000 */
[----:B------:R-:W2:Y:S01]  /*0240*/  S2R R4, SR_CgaCtaId ;  /* 0x0000000000047919 */ /* 0x000ea20000008800 */
[----:B------:R-:W-:Y:S01]  /*0250*/  LOP3.LUT R10, R7, 0xfffffff0, RZ, 0xc0, !PT ;  /* 0xfffffff0070a7812 */ /* 0x000fe200078ec0ff */
[----:B------:R-:W-:Y:S01]  /*0260*/  IMAD.SHL.U32 R8, R0, 0x20, RZ ;  /* 0x0000002000087824 */ /* 0x000fe200078e00ff */
[----:B------:R-:W-:Y:S01]  /*0270*/  MOV R9, 0x400 ;  /* 0x0000040000097802 */ /* 0x000fe20000000f00 */
[----:B------:R-:W-:Y:S02]  /*0280*/  IMAD.MOV.U32 R6, RZ, RZ, R0 ;  /* 0x000000ffff067224 */ /* 0x000fe400078e0000 */
[----:B------:R-:W-:Y:S01]  /*0290*/  IMAD.MOV R10, RZ, RZ, -R10 ;  /* 0x000000ffff0a7224 */ /* 0x000fe200078e0a0a */
[----:B--2---:R-:W-:-:S07]  /*02a0*/  LEA R9, R4, R9, 0x18 ;  /* 0x0000000904097211 */ /* 0x004fce00078ec0ff */
.L_x_6:
[----:B-1----:R-:W-:-:S04]  /*02b0*/  IADD3 R4, P2, PT, R8, UR8, RZ ;  /* 0x0000000808047c10 */ /* 0x002fc8000ff5e0ff */
[----:B------:R-:W-:-:S05]  /*02c0*/  LEA.HI.X.SX32 R5, R8, UR9, 0x1, P2 ;  /* 0x0000000908057c11 */ /* 0x000fca00090f0eff */
[----:B0-2---:R-:W2:Y:S04]  /*02d0*/  LDG.E.S8 R19, desc[UR6][R4.64+0x1f] ;  /* 0x00001f0604137981 */ /* 0x005ea8000c1e1300 */
[----:B------:R-:W3:Y:S04]  /*02e0*/  LDG.E.S8 R21, desc[UR6][R4.64+0x3f] ;  /* 0x00003f0604157981 */ /* 0x000ee8000c1e1300 */
[----:B------:R-:W4:Y:S04]  /*02f0*/  LDG.E.S8 R25, desc[UR6][R4.64+0x5f] ;  /* 0x00005f0604197981 */ /* 0x000f28000c1e1300 */
[----:B------:R-:W5:Y:S04]  /*0300*/  LDG.E.S8 R15, desc[UR6][R4.64+0x7f] ;  /* 0x00007f06040f7981 */ /* 0x000f68000c1e1300 */
        /* <DEDUP_REMOVED lines=11> */
[----:B------:R-:W5:Y:S01]  /*03c0*/  LDG.E.S8 R17, desc[UR6][R4.64+0x1ff] ;  /* 0x0001ff0604117981 */ /* 0x000f62000c1e1300 */
[----:B------:R-:W-:Y:S01]  /*03d0*/  IADD3 R10, PT, PT, R10, 0x10, RZ ;  /* 0x000000100a0a7810 */ /* 0x000fe20007ffe0ff */
[----:B------:R-:W-:-:S02]  /*03e0*/  VIADD R6, R6, 0x10 ;  /* 0x0000001006067836 */ /* 0x000fc40000000000 */
[----:B------:R-:W-:Y:S01]  /*03f0*/  VIADD R8, R8, 0x200 ;  /* 0x0000020008087836 */ /* 0x000fe20000000000 */
[----:B------:R-:W-:Y:S02]  /*0400*/  ISETP.NE.AND P2, PT, R10, RZ, PT ;  /* 0x000000ff0a00720c */ /* 0x000fe40003f45270 */
[----:B--2---:R-:W-:Y:S01]  /*0410*/  LEA R19, R19, R9, 0x2 ;  /* 0x0000000913137211 */ /* 0x004fe200078e10ff */
[----:B---3--:R-:W-:-:S04]  /*0420*/  IMAD R21, R21, 0x4, R9 ;  /* 0x0000000415157824 */ /* 0x008fc800078e0209 */
[----:B------:R2:W-:Y:S01]  /*0430*/  ATOMS.POPC.INC.32 RZ, [R19+URZ+-0x100] ;  /* 0xffff000013ff7f8c */ /* 0x0005e2000d8000ff */
[----:B----4-:R-:W-:-:S03]  /*0440*/  IMAD R25, R25, 0x4, R9 ;  /* 0x0000000419197824 */ /* 0x010fc600078e0209 */
[----:B------:R2:W-:Y:S01]  /*0450*/  ATOMS.POPC.INC.32 RZ, [R21+URZ+-0x100] ;  /* 0xffff000015ff7f8c */ /* 0x0005e2000d8000ff */
[----:B-----5:R-:W-:-:S03]  /*0460*/  IMAD R15, R15, 0x4, R9 ;  /* 0x000000040f0f7824 */ /* 0x020fc600078e0209 */
[----:B------:R2:W-:Y:S01]  /*0470*/  ATOMS.POPC.INC.32 RZ, [R25+URZ+-0x100] ;  /* 0xffff000019ff7f8c */ /* 0x0005e2000d8000ff */
[----:B------:R-:W-:-:S03]  /*0480*/  LEA R13, R13, R9, 0x2 ;  /* 0x000000090d0d7211 */ /* 0x000fc600078e10ff */
[----:B------:R2:W-:Y:S01]  /*0490*/  ATOMS.POPC.INC.32 RZ, [R15+URZ+-0x100] ;  /* 0xffff00000fff7f8c */ /* 0x0005e2000d8000ff */
[----:B------:R-:W-:-:S03]  /*04a0*/  IMAD R11, R11, 0x4, R9 ;  /* 0x000000040b0b7824 */ /* 0x000fc600078e0209 */
[----:B------:R2:W-:Y:S01]  /*04b0*/  ATOMS.POPC.INC.32 RZ, [R13+URZ+-0x100] ;  /* 0xffff00000dff7f8c */ /* 0x0005e2000d8000ff */
[----:B------:R-:W-:-:S03]  /*04c0*/  IMAD R28, R28, 0x4, R9 ;  /* 0x000000041c1c7824 */ /* 0x000fc600078e0209 */
[----:B------:R2:W-:Y:S01]  /*04d0*/  ATOMS.POPC.INC.32 RZ, [R11+URZ+-0x100] ;  /* 0xffff00000bff7f8c */ /* 0x0005e2000d8000ff */
[----:B------:R-:W-:-:S03]  /*04e0*/  IMAD R20, R20, 0x4, R9 ;  /* 0x0000000414147824 */ /* 0x000fc600078e0209 */
        /* <DEDUP_REMOVED lines=16> */
[----:B------:R2:W-:Y:S04]  /*05f0*/  ATOMS.POPC.INC.32 RZ, [R14+URZ+-0x100] ;  /* 0xffff00000eff7f8c */ /* 0x0005e8000d8000ff */
[----:B------:R2:W-:Y:S01]  /*0600*/  ATOMS.POPC.INC.32 RZ, [R17+URZ+-0x100] ;  /* 0xffff000011ff7f8c */ /* 0x0005e2000d8000ff */
[----:B------:R-:W-:Y:S05]  /*0610*/  @P2 BRA `(.L_x_6) ;  /* 0xfffffffc00242947 */ /* 0x000fea000383ffff */
.L_x_5:
[----:B01----:R-:W-:Y:S05]  /*0620*/  BSYNC.RECONVERGENT B1 ;  /* 0x0000000000017941 */ /* 0x003fea0003800200 */
.L_x_4:
[----:B------:R-:W-:Y:S05]  /*0630*/  @!P1 BRA `(.L_x_3) ;  /* 0x0000000400449947 */ /* 0x000fea0003800000 */
[----:B------:R-:W-:Y:S01]  /*0640*/  ISETP.GE.U32.AND P2, PT, R23, 0x8, PT ;  /* 0x000000081700780c */ /* 0x000fe20003f46070 */
[----:B------:R-:W-:Y:S01]  /*0650*/  BSSY.RECONVERGENT B1, `(.L_x_7) ;  /* 0x0000024000017945 */ /* 0x000fe20003800200 */
[----:B--2---:R-:W-:-:S04]  /*0660*/  LOP3.LUT R16, R7, 0x7, RZ, 0xc0, !PT ;  /* 0x0000000707107812 */ /* 0x004fc800078ec0ff */
[----:B------:R-:W-:-:S07]  /*0670*/  ISETP.NE.AND P1, PT, R16, RZ, PT ;  /* 0x000000ff1000720c */ /* 0x000fce0003f25270 */
[----:B------:R-:W-:Y:S06]  /*0680*/  @!P2 BRA `(.L_x_8) ;  /* 0x000000000080a947 */ /* 0x000fec0003800000 */
[----:B------:R-:W0:Y:S01]  /*0690*/  LDCU.64 UR4, c[0x0][0x380] ;  /* 0x00007000ff0477ac */ /* 0x000e220008000a00 */
[----:B------:R-:W-:-:S05]  /*06a0*/  IMAD.SHL.U32 R5, R6, 0x20, RZ ;  /* 0x0000002006057824 */ /* 0x000fca00078e00ff */
[----:B0-----:R-:W-:-:S04]  /*06b0*/  IADD3 R4, P2, PT, R5, UR4, RZ ;  /* 0x0000000405047c10 */ /* 0x001fc8000ff5e0ff */
[----:B------:R-:W-:-:S05]  /*06c0*/  LEA.HI.X.SX32 R5, R5, UR5, 0x1, P2 ;  /* 0x0000000505057c11 */ /* 0x000fca00090f0eff */
[----:B------:R-:W2:Y:S04]  /*06d0*/  LDG.E.S8 R8, desc[UR6][R4.64+0x1f] ;  /* 0x00001f0604087981 */ /* 0x000ea8000c1e1300 */
[----:B------:R-:W3:Y:S04]  /*06e0*/  LDG.E.S8 R9, desc[UR6][R4.64+0x3f] ;  /* 0x00003f0604097981 */ /* 0x000ee8000c1e1300 */
[----:B------:R-:W4:Y:S04]  /*06f0*/  LDG.E.S8 R10, desc[UR6][R4.64+0x5f] ;  /* 0x00005f06040a7981 */ /* 0x000f28000c1e1300 */
[----:B------:R-:W5:Y:S04]  /*0700*/  LDG.E.S8 R11, desc[UR6][R4.64+0x7f] ;  /* 0x00007f06040b7981 */ /* 0x000f68000c1e1300 */
[----:B------:R-:W5:Y:S04]  /*0710*/  LDG.E.S8 R12, desc[UR6][R4.64+0x9f] ;  /* 0x00009f06040c7981 */ /* 0x000f68000c1e1300 */
[----:B------:R-:W5:Y:S04]  /*0720*/  LDG.E.S8 R13, desc[UR6][R4.64+0xbf] ;  /* 0x0000bf06040d7981 */ /* 0x000f68000c1e1300 */
[----:B------:R-:W5:Y:S04]  /*0730*/  LDG.E.S8 R14, desc[UR6][R4.64+0xdf] ;  /* 0x0000df06040e7981 */ /* 0x000f68000c1e1300 */
[----:B------:R-:W5:Y:S01]  /*0740*/  LDG.E.S8 R15, desc[UR6][R4.64+0xff] ;  /* 0x0000ff06040f7981 */ /* 0x000f62000c1e1300 */
[----:B------:R-:W0:Y:S01]  /*0750*/  S2UR UR5, SR_CgaCtaId ;  /* 0x00000000000579c3 */ /* 0x000e220000008800 */
[----:B------:R-:W-:Y:S01]  /*0760*/  UMOV UR4, 0x400 ;  /* 0x0000040000047882 */ /* 0x000fe20000000000 */
[----:B------:R-:W-:Y:S01]  /*0770*/  IADD3 R6, PT, PT, R6, 0x8, RZ ;  /* 0x0000000806067810 */ /* 0x000fe20007ffe0ff */
[----:B0-----:R-:W-:-:S06]  /*0780*/  ULEA UR4, UR5, UR4, 0x18 ;  /* 0x0000000405047291 */ /* 0x001fcc000f8ec0ff */
[----:B--2---:R-:W-:Y:S02]  /*0790*/  LEA R8, R8, UR4, 0x2 ;  /* 0x0000000408087c11 */ /* 0x004fe4000f8e10ff */
[----:B---3--:R-:W-:-:S03]  /*07a0*/  LEA R9, R9, UR4, 0x2 ;  /* 0x0000000409097c11 */ /* 0x008fc6000f8e10ff */
[----:B------:R0:W-:Y:S01]  /*07b0*/  ATOMS.POPC.INC.32 RZ, [R8+URZ+-0x100] ;  /* 0xffff000008ff7f8c */ /* 0x0001e2000d8000ff */
[----:B----4-:R-:W-:-:S03]  /*07c0*/  LEA R10, R10, UR4, 0x2 ;  /* 0x000000040a0a7c11 */ /* 0x010fc6000f8e10ff */
[----:B------:R0:W-:Y:S01]  /*07d0*/  ATOMS.POPC.INC.32 RZ, [R9+URZ+-0x100] ;  /* 0xffff000009ff7f8c */ /* 0x0001e2000d8000ff */
[----:B-----5:R-:W-:-:S03]  /*07e0*/  LEA R11, R11, UR4, 0x2 ;  /* 0x000000040b0b7c11 */ /* 0x020fc6000f8e10ff */
[----:B------:R0:W-:Y:S01]  /*07f0*/  ATOMS.POPC.INC.32 RZ, [R10+URZ+-0x100] ;  /* 0xffff00000aff7f8c */ /* 0x0001e2000d8000ff */
[----:B------:R-:W-:-:S03]  /*0800*/  LEA R12, R12, UR4, 0x2 ;  /* 0x000000040c0c7c11 */ /* 0x000fc6000f8e10ff */
[----:B------:R0:W-:Y:S01]  /*0810*/  ATOMS.POPC.INC.32 RZ, [R11+URZ+-0x100] ;  /* 0xffff00000bff7f8c */ /* 0x0001e2000d8000ff */
[----:B------:R-:W-:-:S03]  /*0820*/  LEA R13, R13, UR4, 0x2 ;  /* 0x000000040d0d7c11 */ /* 0x000fc6000f8e10ff */
[----:B------:R0:W-:Y:S01]  /*0830*/  ATOMS.POPC.INC.32 RZ, [R12+URZ+-0x100] ;  /* 0xffff00000cff7f8c */ /* 0x0001e2000d8000ff */
[----:B------:R-:W-:-:S03]  /*0840*/  LEA R14, R14, UR4, 0x2 ;  /* 0x000000040e0e7c11 */ /* 0x000fc6000f8e10ff */
[----:B------:R0:W-:Y:S01]  /*0850*/  ATOMS.POPC.INC.32 RZ, [R13+URZ+-0x100] ;  /* 0xffff00000dff7f8c */ /* 0x0001e2000d8000ff */
[----:B------:R-:W-:-:S03]  /*0860*/  LEA R15, R15, UR4, 0x2 ;  /* 0x000000040f0f7c11 */ /* 0x000fc6000f8e10ff */
[----:B------:R0:W-:Y:S04]  /*0870*/  ATOMS.POPC.INC.32 RZ, [R14+URZ+-0x100] ;  /* 0xffff00000eff7f8c */ /* 0x0001e8000d8000ff */
[----:B------:R0:W-:Y:S02]  /*0880*/  ATOMS.POPC.INC.32 RZ, [R15+URZ+-0x100] ;  /* 0xffff00000fff7f8c */ /* 0x0001e4000d8000ff */
.L_x_8:
[----:B------:R-:W-:Y:S05]  /*0890*/  BSYNC.RECONVERGENT B1 ;  /* 0x0000000000017941 */ /* 0x000fea0003800200 */
.L_x_7:
[----:B------:R-:W-:Y:S05]  /*08a0*/  @!P1 BRA `(.L_x_3) ;  /* 0x0000000000a89947 */ /* 0x000fea0003800000 */
[----:B------:R-:W-:Y:S01]  /*08b0*/  ISETP.GE.U32.AND P2, PT, R16, 0x4, PT ;  /* 0x000000041000780c */ /* 0x000fe20003f46070 */
[----:B------:R-:W-:Y:S01]  /*08c0*/  BSSY.RECONVERGENT B1, `(.L_x_9) ;  /* 0x0000018000017945 */ /* 0x000fe20003800200 */
[----:B------:R-:W-:-:S04]  /*08d0*/  LOP3.LUT R7, R7, 0x3, RZ, 0xc0, !PT ;  /* 0x0000000307077812 */ /* 0x000fc800078ec0ff */
[----:B------:R-:W-:-:S07]  /*08e0*/  ISETP.NE.AND P1, PT, R7, RZ, PT ;  /* 0x000000ff0700720c */ /* 0x000fce0003f25270 */
[----:B------:R-:W-:Y:S06]  /*08f0*/  @!P2 BRA `(.L_x_10) ;  /* 0x000000000050a947 */ /* 0x000fec0003800000 */
[----:B------:R-:W1:Y:S01]  /*0900*/  LDCU.64 UR4, c[0x0][0x380] ;  /* 0x00007000ff0477ac */ /* 0x000e620008000a00 */
[----:B------:R-:W-:-:S05]  /*0910*/  IMAD.SHL.U32 R5, R6, 0x20, RZ ;  /* 0x0000002006057824 */ /* 0x000fca00078e00ff */
[----:B-1----:R-:W-:-:S04]  /*0920*/  IADD3 R4, P2, PT, R5, UR4, RZ ;  /* 0x0000000405047c10 */ /* 0x002fc8000ff5e0ff */
[----:B------:R-:W-:-:S05]  /*0930*/  LEA.HI.X.SX32 R5, R5, UR5, 0x1, P2 ;  /* 0x0000000505057c11 */ /* 0x000fca00090f0eff */
[----:B0-----:R-:W2:Y:S04]  /*0940*/  LDG.E.S8 R8, desc[UR6][R4.64+0x1f] ;  /* 0x00001f0604087981 */ /* 0x001ea8000c1e1300 */
[----:B------:R-:W3:Y:S04]  /*0950*/  LDG.E.S8 R9, desc[UR6][R4.64+0x3f] ;  /* 0x00003f0604097981 */ /* 0x000ee8000c1e1300 */
[----:B------:R-:W4:Y:S04]  /*0960*/  LDG.E.S8 R10, desc[UR6][R4.64+0x5f] ;  /* 0x00005f06040a7981 */ /* 0x000f28000c1e1300 */
[----:B------:R-:W5:Y:S01]  /*0970*/  LDG.E.S8 R11, desc[UR6][R4.64+0x7f] ;  /* 0x00007f06040b7981 */ /* 0x000f62000c1e1300 */
[----:B------:R-:W0:Y:S01]  /*0980*/  S2UR UR5, SR_CgaCtaId ;  /* 0x00000000000579c3 */ /* 0x000e220000008800 */
[----:B------:R-:W-:Y:S01]  /*0990*/  UMOV UR4, 0x400 ;  /* 0x0000040000047882 */ /* 0x000fe20000000000 */
[----:B------:R-:W-:Y:S01]  /*09a0*/  VIADD R6, R6, 0x4 ;  /* 0x0000000406067836 */ /* 0x000fe20000000000 */
[----:B0-----:R-:W-:-:S06]  /*09b0*/  ULEA UR4, UR5, UR4, 0x18 ;  /* 0x0000000405047291 */ /* 0x001fcc000f8ec0ff */
[----:B--2---:R-:W-:Y:S02]  /*09c0*/  LEA R8, R8, UR4, 0x2 ;  /* 0x0000000408087c11 */ /* 0x004fe4000f8e10ff */
[----:B---3--:R-:W-:-:S03]  /*09d0*/  LEA R9, R9, UR4, 0x2 ;  /* 0x0000000409097c11 */ /* 0x008fc6000f8e10ff */
[----:B------:R1:W-:Y:S01]  /*09e0*/  ATOMS.POPC.INC.32 RZ, [R8+URZ+-0x100] ;  /* 0xffff000008ff7f8c */ /* 0x0003e2000d8000ff */
[----:B----4-:R-:W-:-:S03]  /*09f0*/  LEA R10, R10, UR4, 0x2 ;  /* 0x000000040a0a7c11 */ /* 0x010fc6000f8e10ff */
[----:B------:R1:W-:Y:S01]  /*0a00*/  ATOMS.POPC.INC.32 RZ, [R9+URZ+-0x100] ;  /* 0xffff000009ff7f8c */ /* 0x0003e2000d8000ff */
[----:B-----5:R-:W-:-:S03]  /*0a10*/  LEA R11, R11, UR4, 0x2 ;  /* 0x000000040b0b7c11 */ /* 0x020fc6000f8e10ff */
[----:B------:R1:W-:Y:S04]  /*0a20*/  ATOMS.POPC.INC.32 RZ, [R10+URZ+-0x100] ;  /* 0xffff00000aff7f8c */ /* 0x0003e8000d8000ff */
[----:B------:R1:W-:Y:S02]  /*0a30*/  ATOMS.POPC.INC.32 RZ, [R11+URZ+-0x100] ;  /* 0xffff00000bff7f8c */ /* 0x0003e4000d8000ff */
.L_x_10:
[----:B------:R-:W-:Y:S05]  /*0a40*/  BSYNC.RECONVERGENT B1 ;  /* 0x0000000000017941 */ /* 0x000fea0003800200 */
.L_x_9:
[----:B------:R-:W-:Y:S05]  /*0a50*/  @!P1 BRA `(.L_x_3) ;  /* 0x00000000003c9947 */ /* 0x000fea0003800000 */
[----:B------:R-:W0:Y:S01]  /*0a60*/  S2R R5, SR_CgaCtaId ;  /* 0x0000000000057919 */ /* 0x000e220000008800 */
[----:B------:R-:W-:Y:S01]  /*0a70*/  MOV R4, 0x400 ;  /* 0x0000040000047802 */ /* 0x000fe20000000f00 */
[----:B------:R-:W-:Y:S01]  /*0a80*/  IMAD.SHL.U32 R6, R6, 0x20, RZ ;  /* 0x0000002006067824 */ /* 0x000fe200078e00ff */
[----:B------:R-:W-:Y:S02]  /*0a90*/  IADD3 R7, PT, PT, -R7, RZ, RZ ;  /* 0x000000ff07077210 */ /* 0x000fe40007ffe1ff */
[----:B01----:R-:W-:-:S07]  /*0aa0*/  LEA R9, R5, R4, 0x18 ;  /* 0x0000000405097211 */ /* 0x003fce00078ec0ff */
.L_x_11:
[----:B------:R-:W0:Y:S02]  /*0ab0*/  LDCU.64 UR4, c[0x0][0x380] ;  /* 0x00007000ff0477ac */ /* 0x000e240008000a00 */
[----:B0-----:R-:W-:-:S04]  /*0ac0*/  IADD3 R4, P1, PT, R6, UR4, RZ ;  /* 0x0000000406047c10 */ /* 0x001fc8000ff3e0ff */
[----:B------:R-:W-:-:S05]  /*0ad0*/  LEA.HI.X.SX32 R5, R6, UR5, 0x1, P1 ;  /* 0x0000000506057c11 */ /* 0x000fca00088f0eff */
[----:B------:R-:W2:Y:S01]  /*0ae0*/  LDG.E.S8 R4, desc[UR6][R4.64+0x1f] ;  /* 0x00001f0604047981 */ /* 0x000ea2000c1e1300 */
[----:B------:R-:W-:Y:S02]  /*0af0*/  VIADD R7, R7, 0x1 ;  /* 0x0000000107077836 */ /* 0x000fe40000000000 */
[----:B------:R-:W-:-:S03]  /*0b00*/  VIADD R6, R6, 0x20 ;  /* 0x0000002006067836 */ /* 0x000fc60000000000 */
[----:B------:R-:W-:Y:S01]  /*0b10*/  ISETP.NE.AND P1, PT, R7, RZ, PT ;  /* 0x000000ff0700720c */ /* 0x000fe20003f25270 */
[----:B--23--:R-:W-:-:S05]  /*0b20*/  IMAD R8, R4, 0x4, R9 ;  /* 0x0000000404087824 */ /* 0x00cfca00078e0209 */
[----:B------:R3:W-:Y:S07]  /*0b30*/  ATOMS.POPC.INC.32 RZ, [R8+URZ+-0x100] ;  /* 0xffff000008ff7f8c */ /* 0x0007ee000d8000ff */
[----:B------:R-:W-:Y:S05]  /*0b40*/  @P1 BRA `(.L_x_11) ;  /* 0xfffffffc00d81947 */ /* 0x000fea000383ffff */
.L_x_3:
[----:B01----:R-:W-:Y:S05]  /*0b50*/  BSYNC.RECONVERGENT B0 ;  /* 0x0000000000007941 */ /* 0x003fea0003800200 */
.L_x_2:
[----:B------:R-:W-:Y:S01]  /*0b60*/  BAR.SYNC.DEFER_BLOCKING 0x0 ;  /* 0x0000000000007b1d */ /* 0x000fe20000010000 */
[----:B------:R-:W-:-:S05]  /*0b70*/  ISETP.NE.AND P1, PT, R2, RZ, PT ;  /* 0x000000ff0200720c */ /* 0x000fca0003f25270 */
[----:B------:R-:W0:Y:S01]  /*0b80*/  LDCU.128 UR8, c[0x0][0x380] ;  /* 0x00007000ff0877ac */ /* 0x000e220008000c00 */
[----:B------:R-:W-:Y:S07]  /*0b90*/  BSSY.RECONVERGENT B0, `(.L_x_12) ;  /* 0x00000b3000007945 */ /* 0x000fee0003800200 */
[----:B------:R-:W-:Y:S05]  /*0ba0*/  @P1 BRA `(.L_x_13) ;  /* 0x0000000800c41947 */ /* 0x000fea0003800000 */
[----:B------:R-:W1:Y:S01]  /*0bb0*/  S2UR UR5, SR_CgaCtaId ;  /* 0x00000000000579c3 */ /* 0x000e620000008800 */
[----:B------:R-:W-:Y:S02]  /*0bc0*/  UMOV UR4, 0x400 ;  /* 0x0000040000047882 */ /* 0x000fe40000000000 */
[----:B-1----:R-:W-:-:S09]  /*0bd0*/  ULEA UR4, UR5, UR4, 0x18 ;  /* 0x0000000405047291 */ /* 0x002fd2000f8ec0ff */
[----:B------:R-:W-:Y:S04]  /*0be0*/  LDS R6, [UR4] ;  /* 0x00000004ff067984 */ /* 0x000fe80008000800 */
[----:B------:R-:W1:Y:S04]  /*0bf0*/  LDS R7, [UR4+0x4] ;  /* 0x00000404ff077984 */ /* 0x000e680008000800 */
[----:B------:R-:W4:Y:S04]  /*0c00*/  LDS R9, [UR4+0x8] ;  /* 0x00000804ff097984 */ /* 0x000f280008000800 */
[----:B--2---:R-:W2:Y:S04]  /*0c10*/  LDS R11, [UR4+0xc] ;  /* 0x00000c04ff0b7984 */ /* 0x004ea80008000800 */
[----:B------:R-:W5:Y:S04]  /*0c20*/  LDS R13, [UR4+0x10] ;  /* 0x00001004ff0d7984 */ /* 0x000f680008000800 */
[----:B------:R-:W3:Y:S04]  /*0c30*/  LDS R23, [UR4+0x14] ;  /* 0x00001404ff177984 */ /* 0x000ee80008000800 */
[----:B------:R-:W0:Y:S04]  /*0c40*/  LDS R14, [UR4+0x18] ;  /* 0x00001804ff0e7984 */ /* 0x000e280008000800 */
[----:B------:R-:W0:Y:S04]  /*0c50*/  LDS R15, [UR4+0x1c] ;  /* 0x00001c04ff0f7984 */ /* 0x000e280008000800 */
[----:B------:R-:W0:Y:S04]  /*0c60*/  LDS R17, [UR4+0x20] ;  /* 0x00002004ff117984 */ /* 0x000e280008000800 */
[----:B------:R-:W0:Y:S04]  /*0c70*/  LDS R19, [UR4+0x24] ;  /* 0x00002404ff137984 */ /* 0x000e280008000800 */
[----:B------:R-:W0:Y:S01]  /*0c80*/  LDS R2, [UR4+0x28] ;  /* 0x00002804ff027984 */ /* 0x000e220008000800 */
[----:B-1----:R-:W-:-:S03]  /*0c90*/  IADD3 R26, PT, PT, R6, R7, RZ ;  /* 0x00000007061a7210 */ /* 0x002fc60007ffe0ff */
[----:B------:R-:W1:Y:S02]  /*0ca0*/  LDS R5, [UR4+0x2c] ;  /* 0x00002c04ff057984 */ /* 0x000e640008000800 */
[----:B----4-:R-:W-:Y:S02]  /*0cb0*/  IMAD.IADD R18, R26, 0x1, R9 ;  /* 0x000000011a127824 */ /* 0x010fe400078e0209 */
[----:B------:R-:W4:Y:S02]  /*0cc0*/  LDS R10, [UR4+0x30] ;  /* 0x00003004ff0a7984 */ /* 0x000f240008000800 */
[----:B--2---:R-:W-:Y:S02]  /*0cd0*/  IMAD.IADD R20, R18, 0x1, R11 ;  /* 0x0000000112147824 */ /* 0x004fe400078e020b */
[----:B------:R-:W2:Y:S02]  /*0ce0*/  LDS R28, [UR4+0x34] ;  /* 0x00003404ff1c7984 */ /* 0x000ea40008000800 */
[----:B-----5:R-:W-:-:S02]  /*0cf0*/  IMAD.IADD R16, R20, 0x1, R13 ;  /* 0x0000000114107824 */ /* 0x020fc400078e020d */
[----:B------:R-:W5:Y:S03]  /*0d00*/  LDS R29, [UR4+0x38] ;  /* 0x00003804ff1d7984 */ /* 0x000f660008000800 */
[----:B---3--:R-:W-:Y:S01]  /*0d10*/  IADD3 R23, PT, PT, R16, R23, RZ ;  /* 0x0000001710177210 */ /* 0x008fe20007ffe0ff */
[----:B------:R-:W3:Y:S04]  /*0d20*/  LDS R8, [UR4+0x3c] ;  /* 0x00003c04ff087984 */ /* 0x000ee80008000800 */
[----:B0-----:R-:W-:Y:S01]  /*0d30*/  IMAD.IADD R14, R23, 0x1, R14 ;  /* 0x00000001170e7824 */ /* 0x001fe200078e020e */
[----:B------:R-:W0:Y:S03]  /*0d40*/  LDS R4, [UR4+0x40] ;  /* 0x00004004ff047984 */ /* 0x000e260008000800 */
[----:B------:R-:W-:Y:S01]  /*0d50*/  IMAD.IADD R12, R14, 0x1, R15 ;  /* 0x000000010e0c7824 */ /* 0x000fe200078e020f */
[----:B------:R-:W0:Y:S03]  /*0d60*/  LDS R24, [UR4+0x44] ;  /* 0x00004404ff187984 */ /* 0x000e260008000800 */
[----:B------:R-:W-:Y:S01]  /*0d70*/  IMAD.IADD R9, R12, 0x1, R17 ;  /* 0x000000010c097824 */ /* 0x000fe200078e0211 */
[----:B------:R-:W0:Y:S04]  /*0d80*/  LDS R22, [UR4+0x48] ;  /* 0x00004804ff167984 */ /* 0x000e280008000800 */
[----:B------:R-:W-:Y:S01]  /*0d90*/  IADD3 R7, PT, PT, R9, R19, RZ ;  /* 0x0000001309077210 */ /* 0x000fe20007ffe0ff */
[----:B------:R-:W0:Y:S04]  /*0da0*/  LDS R17, [UR4+0x4c] ;  /* 0x00004c04ff117984 */ /* 0x000e280008000800 */
[----:B------:R-:W-:Y:S01]  /*0db0*/  IMAD.IADD R11, R7, 0x1, R2 ;  /* 0x00000001070b7824 */ /* 0x000fe200078e0202 */
[----:B------:R-:W-:Y:S03]  /*0dc0*/  LDS R19, [UR4+0x54] ;  /* 0x00005404ff137984 */ /* 0x000fe60008000800 */
[----:B-1----:R-:W-:Y:S01]  /*0dd0*/  IMAD.IADD R5, R11, 0x1, R5 ;  /* 0x000000010b057824 */ /* 0x002fe200078e0205 */
[----:B------:R-:W1:Y:S03]  /*0de0*/  LDS R2, [UR4+0x50] ;  /* 0x00005004ff027984 */ /* 0x000e660008000800 */
[----:B----4-:R-:W-:Y:S01]  /*0df0*/  IMAD.IADD R21, R5, 0x1, R10 ;  /* 0x0000000105157824 */ /* 0x010fe200078e020a */
[----:B------:R-:W4:Y:S04]  /*0e00*/  LDS R15, [UR4+0x58] ;  /* 0x00005804ff0f7984 */ /* 0x000f280008000800 */
[----:B--2---:R-:W-:Y:S01]  /*0e10*/  IADD3 R28, PT, PT, R21, R28, RZ ;  /* 0x0000001c151c7210 */ /* 0x004fe20007ffe0ff */
[----:B------:R-:W-:Y:S04]  /*0e20*/  STS [UR4+0xf0], R6 ;  /* 0x0000f006ff007988 */ /* 0x000fe80008000804 */
[----:B------:R-:W2:Y:S01]  /*0e30*/  LDS R6, [UR4+0x5c] ;  /* 0x00005c04ff067984 */ /* 0x000ea20008000800 */
[----:B-----5:R-:W-:-:S03]  /*0e40*/  IMAD.IADD R29, R28, 0x1, R29 ;  /* 0x000000011c1d7824 */ /* 0x020fc600078e021d */
[----:B------:R-:W5:Y:S01]  /*0e50*/  LDS R13, [UR4+0x60] ;  /* 0x00006004ff0d7984 */ /* 0x000f620008000800 */
[----:B---3--:R-:W-:-:S03]  /*0e60*/  IMAD.IADD R27, R29, 0x1, R8 ;  /* 0x000000011d1b7824 */ /* 0x008fc600078e0208 */
[----:B------:R-:W3:Y:S01]  /*0e70*/  LDS R10, [UR4+0x64] ;  /* 0x00006404ff0a7984 */ /* 0x000ee20008000800 */
[----:B0-----:R-:W-:-:S03]  /*0e80*/  IMAD.IADD R25, R27, 0x1, R4 ;  /* 0x000000011b197824 */ /* 0x001fc600078e0204 */
[----:B------:R-:W0:Y:S02]  /*0e90*/  LDS R4, [UR4+0x68] ;  /* 0x00006804ff047984 */ /* 0x000e240008000800 */
[----:B------:R-:W-:Y:S02]  /*0ea0*/  IADD3 R24, PT, PT, R25, R24, RZ ;  /* 0x0000001819187210 */ /* 0x000fe40007ffe0ff */
[----:B------:R-:W0:Y:S03]  /*0eb0*/  LDS R8, [UR4+0x6c] ;  /* 0x00006c04ff087984 */ /* 0x000e260008000800 */
[----:B------:R-:W-:Y:S01]  /*0ec0*/  IMAD.IADD R22, R24, 0x1, R22 ;  /* 0x0000000118167824 */ /* 0x000fe200078e0216 */
[----:B------:R-:W-:Y:S03]  /*0ed0*/  STS [UR4+0xf8], R18 ;  /* 0x0000f812ff007988 */ /* 0x000fe60008000804 */
[----:B------:R-:W-:Y:S01]  /*0ee0*/  IMAD.IADD R17, R22, 0x1, R17 ;  /* 0x0000000116117824 */ /* 0x000fe200078e0211 */
[----:B------:R-:W0:Y:S03]  /*0ef0*/  LDS R18, [UR4+0x70] ;  /* 0x00007004ff127984 */ /* 0x000e260008000800 */
[----:B-1----:R-:W-:Y:S01]  /*0f00*/  IMAD.IADD R2, R17, 0x1, R2 ;  /* 0x0000000111027824 */ /* 0x002fe200078e0202 */
[----:B------:R-:W-:Y:S04]  /*0f10*/  STS [UR4+0xfc], R20 ;  /* 0x0000fc14ff007988 */ /* 0x000fe80008000804 */
[----:B------:R-:W1:Y:S04]  /*0f20*/  LDS R20, [UR4+0x74] ;  /* 0x00007404ff147984 */ /* 0x000e680008000800 */
[----:B------:R4:W-:Y:S04]  /*0f30*/  STS [UR4+0x100], R16 ;  /* 0x00010010ff007988 */ /* 0x0009e80008000804 */
[----:B------:R-:W-:Y:S01]  /*0f40*/  STS [UR4+0xf4], R26 ;  /* 0x0000f41aff007988 */ /* 0x000fe20008000804 */
[----:B----4-:R-:W-:-:S03]  /*0f50*/  IADD3 R16, PT, PT, R2, R19, RZ ;  /* 0x0000001302107210 */ /* 0x010fc60007ffe0ff */
[----:B------:R-:W4:Y:S04]  /*0f60*/  LDS R26, [UR4+0x78] ;  /* 0x00007804ff1a7984 */ /* 0x000f280008000800 */
[----:B------:R-:W-:Y:S01]  /*0f70*/  STS [UR4+0x104], R23 ;  /* 0x00010417ff007988 */ /* 0x000fe20008000804 */
[----:B------:R-:W-:-:S03]  /*0f80*/  IMAD.IADD R15, R16, 0x1, R15 ;  /* 0x00000001100f7824 */ /* 0x000fc600078e020f */
[----:B------:R-:W4:Y:S01]  /*0f90*/  LDS R23, [UR4+0x7c] ;  /* 0x00007c04ff177984 */ /* 0x000f220008000800 */
[----:B--2---:R-:W-:-:S03]  /*0fa0*/  IMAD.IADD R6, R15, 0x1, R6 ;  /* 0x000000010f067824 */ /* 0x004fc600078e0206 */
[----:B------:R-:W2:Y:S01]  /*0fb0*/  LDS R19, [UR4+0x80] ;  /* 0x00008004ff137984 */ /* 0x000ea20008000800 */
[----:B-----5:R-:W-:-:S03]  /*0fc0*/  IMAD.IADD R13, R6, 0x1, R13 ;  /* 0x00000001060d7824 */ /* 0x020fc600078e020d */
[----:B------:R-:W-:Y:S04]  /*0fd0*/  STS [UR4+0x108], R14 ;  /* 0x0001080eff007988 */ /* 0x000fe80008000804 */
[----:B------:R-:W5:Y:S04]  /*0fe0*/  LDS R14, [UR4+0x84] ;  /* 0x00008404ff0e7984 */ /* 0x000f680008000800 */
[----:B------:R3:W-:Y:S04]  /*0ff0*/  STS [UR4+0x110], R9 ;  /* 0x00011009ff007988 */ /* 0x0007e80008000804 */
[----:B------:R-:W-:Y:S01]  /*1000*/  STS [UR4+0x10c], R12 ;  /* 0x00010c0cff007988 */ /* 0x000fe20008000804 */
[----:B---3--:R-:W-:-:S03]  /*1010*/  IADD3 R9, PT, PT, R13, R10, RZ ;  /* 0x0000000a0d097210 */ /* 0x008fc60007ffe0ff */
[----:B------:R-:W3:Y:S04]  /*1020*/  LDS R12, [UR4+0x88] ;  /* 0x00008804ff0c7984 */ /* 0x000ee80008000800 */
[----:B------:R0:W-:Y:S04]  /*1030*/  STS [UR4+0x114], R7 ;  /* 0x00011407ff007988 */ /* 0x0001e80008000804 */
[----:B------:R-:W3:Y:S01]  /*1040*/  LDS R10, [UR4+0x8c] ;  /* 0x00008c04ff0a7984 */ /* 0x000ee20008000800 */
[----:B0-----:R-:W-:-:S03]  /*1050*/  IMAD.IADD R7, R9, 0x1, R4 ;  /* 0x0000000109077824 */ /* 0x001fc600078e0204 */
[----:B------:R0:W-:Y:S04]  /*1060*/  STS [UR4+0x118], R11 ;  /* 0x0001180bff007988 */ /* 0x0001e80008000804 */
[----:B------:R-:W3:Y:S01]  /*1070*/  LDS R4, [UR4+0x90] ;  /* 0x00009004ff047984 */ /* 0x000ee20008000800 */
[----:B0-----:R-:W-:-:S03]  /*1080*/  IMAD.IADD R11, R7, 0x1, R8 ;  /* 0x00000001070b7824 */ /* 0x001fc600078e0208 */
[----:B------:R0:W-:Y:S04]  /*1090*/  STS [UR4+0x11c], R5 ;  /* 0x00011c05ff007988 */ /* 0x0001e80008000804 */
[----:B------:R-:W3:Y:S01]  /*10a0*/  LDS R8, [UR4+0x94] ;  /* 0x00009404ff087984 */ /* 0x000ee20008000800 */
[----:B0-----:R-:W-:-:S03]  /*10b0*/  IMAD.IADD R5, R11, 0x1, R18 ;  /* 0x000000010b057824 */ /* 0x001fc600078e0212 */
[----:B------:R1:W-:Y:S04]  /*10c0*/  STS [UR4+0x120], R21 ;  /* 0x00012015ff007988 */ /* 0x0003e80008000804 */
[----:B------:R-:W0:Y:S01]  /*10d0*/  LDS R18, [UR4+0x98] ;  /* 0x00009804ff127984 */ /* 0x000e220008000800 */
[----:B-1----:R-:W-:-:S03]  /*10e0*/  IADD3 R21, PT, PT, R5, R20, RZ ;  /* 0x0000001405157210 */ /* 0x002fc60007ffe0ff */
[----:B------:R4:W-:Y:S04]  /*10f0*/  STS [UR4+0x124], R28 ;  /* 0x0001241cff007988 */ /* 0x0009e80008000804 */
[----:B------:R-:W1:Y:S01]  /*1100*/  LDS R20, [UR4+0x9c] ;  /* 0x00009c04ff147984 */ /* 0x000e620008000800 */
[----:B----4-:R-:W-:-:S03]  /*1110*/  IMAD.IADD R28, R21, 0x1, R26 ;  /* 0x00000001151c7824 */ /* 0x010fc600078e021a */
[----:B------:R2:W-:Y:S01]  /*1120*/  STS [UR4+0x128], R29 ;  /* 0x0001281dff007988 */ /* 0x0005e20008000804 */
[----:B------:R-:W-:-:S03]  /*1130*/  IMAD.IADD R23, R28, 0x1, R23 ;  /* 0x000000011c177824 */ /* 0x000fc600078e0217 */
[----:B------:R-:W4:Y:S04]  /*1140*/  LDS R26, [UR4+0xa0] ;  /* 0x0000a004ff1a7984 */ /* 0x000f280008000800 */
[----:B------:R-:W-:Y:S01]  /*1150*/  STS [UR4+0x12c], R27 ;  /* 0x00012c1bff007988 */ /* 0x000fe20008000804 */
[----:B--2---:R-:W-:-:S03]  /*1160*/  IMAD.IADD R29, R23, 0x1, R19 ;  /* 0x00000001171d7824 */ /* 0x004fc600078e0213 */
[----:B------:R-:W2:Y:S04]  /*1170*/  LDS R27, [UR4+0xa4] ;  /* 0x0000a404ff1b7984 */ /* 0x000ea80008000800 */
[----:B------:R5:W-:Y:S04]  /*1180*/  STS [UR4+0x130], R25 ;  /* 0x00013019ff007988 */ /* 0x000be80008000804 */
[----:B------:R-:W2:Y:S01]  /*1190*/  LDS R19, [UR4+0xa8] ;  /* 0x0000a804ff137984 */ /* 0x000ea20008000800 */
[----:B-----5:R-:W-:-:S03]  /*11a0*/  IADD3 R25, PT, PT, R29, R14, RZ ;  /* 0x0000000e1d197210 */ /* 0x020fc60007ffe0ff */
[----:B------:R-:W-:Y:S04]  /*11b0*/  STS [UR4+0x138], R22 ;  /* 0x00013816ff007988 */ /* 0x000fe80008000804 */
[----:B------:R-:W5:Y:S01]  /*11c0*/  LDS R14, [UR4+0xac] ;  /* 0x0000ac04ff0e7984 */ /* 0x000f620008000800 */
[----:B---3--:R-:W-:-:S03]  /*11d0*/  IMAD.IADD R12, R25, 0x1, R12 ;  /* 0x00000001190c7824 */ /* 0x008fc600078e020c */
[----:B------:R-:W3:Y:S01]  /*11e0*/  LDS R22, [UR4+0xb0] ;  /* 0x0000b004ff167984 */ /* 0x000ee20008000800 */
[----:B------:R-:W-:-:S03]  /*11f0*/  IMAD.IADD R10, R12, 0x1, R10 ;  /* 0x000000010c0a7824 */ /* 0x000fc600078e020a */
[----:B------:R-:W-:Y:S01]  /*1200*/  STS [UR4+0x13c], R17 ;  /* 0x00013c11ff007988 */ /* 0x000fe20008000804 */
[----:B------:R-:W-:-:S03]  /*1210*/  IMAD.IADD R4, R10, 0x1, R4 ;  /* 0x000000010a047824 */ /* 0x000fc600078e0204 */
[----:B------:R-:W3:Y:S04]  /*1220*/  LDS R17, [UR4+0xb4] ;  /* 0x0000b404ff117984 */ /* 0x000ee80008000800 */
[----:B------:R0:W-:Y:S04]  /*1230*/  STS [UR4+0x134], R24 ;  /* 0x00013418ff007988 */ /* 0x0001e80008000804 */
[----:B------:R-:W-:Y:S01]  /*1240*/  STS [UR4+0x140], R2 ;  /* 0x00014002ff007988 */ /* 0x000fe20008000804 */
[----:B0-----:R-:W-:-:S03]  /*1250*/  IADD3 R24, PT, PT, R4, R8, RZ ;  /* 0x0000000804187210 */ /* 0x001fc60007ffe0ff */
[----:B------:R-:W0:Y:S04]  /*1260*/  LDS R2, [UR4+0xb8] ;  /* 0x0000b804ff027984 */ /* 0x000e280008000800 */
[----:B------:R-:W0:Y:S01]  /*1270*/  LDS R8, [UR4+0xbc] ;  /* 0x0000bc04ff087984 */ /* 0x000e220008000800 */
[----:B------:R-:W-:-:S03]  /*1280*/  IMAD.IADD R18, R24, 0x1, R18 ;  /* 0x0000000118127824 */ /* 0x000fc600078e0212 */
[----:B------:R-:W-:Y:S01]  /*1290*/  STS [UR4+0x148], R15 ;  /* 0x0001480fff007988 */ /* 0x000fe20008000804 */
[----:B-1----:R-:W-:-:S03]  /*12a0*/  IMAD.IADD R20, R18, 0x1, R20 ;  /* 0x0000000112147824 */ /* 0x002fc600078e0214 */
[----:B------:R-:W1:Y:S01]  /*12b0*/  LDS R15, [UR4+0xc0] ;  /* 0x0000c004ff0f7984 */ /* 0x000e620008000800 */
[----:B----4-:R-:W-:-:S03]  /*12c0*/  IMAD.IADD R26, R20, 0x1, R26 ;  /* 0x00000001141a7824 */ /* 0x010fc600078e021a */
[----:B------:R-:W-:Y:S04]  /*12d0*/  STS [UR4+0x14c], R6 ;  /* 0x00014c06ff007988 */ /* 0x000fe80008000804 */
[----:B------:R-:W4:Y:S04]  /*12e0*/  LDS R6, [UR4+0xc4] ;  /* 0x0000c404ff067984 */ /* 0x000f280008000800 */
[----:B------:R2:W-:Y:S04]  /*12f0*/  STS [UR4+0x144], R16 ;  /* 0x00014410ff007988 */ /* 0x0005e80008000804 */
[----:B------:R-:W-:Y:S01]  /*1300*/  STS [UR4+0x150], R13 ;  /* 0x0001500dff007988 */ /* 0x000fe20008000804 */
[----:B--2---:R-:W-:-:S03]  /*1310*/  IADD3 R16, PT, PT, R26, R27, RZ ;  /* 0x0000001b1a107210 */ /* 0x004fc60007ffe0ff */
[----:B------:R-:W2:Y:S04]  /*1320*/  LDS R13, [UR4+0xc8] ;  /* 0x0000c804ff0d7984 */ /* 0x000ea80008000800 */
[----:B------:R-:W-:Y:S01]  /*1330*/  STS [UR4+0x154], R9 ;  /* 0x00015409ff007988 */ /* 0x000fe20008000804 */
[----:B------:R-:W-:-:S03]  /*1340*/  IMAD.IADD R19, R16, 0x1, R19 ;  /* 0x0000000110137824 */ /* 0x000fc600078e0213 */
[----:B------:R-:W2:Y:S01]  /*1350*/  LDS R9, [UR4+0xcc] ;  /* 0x0000cc04ff097984 */ /* 0x000ea20008000800 */
[----:B-----5:R-:W-:-:S03]  /*1360*/  IMAD.IADD R27, R19, 0x1, R14 ;  /* 0x00000001131b7824 */ /* 0x020fc600078e020e */
[----:B------:R-:W-:Y:S01]  /*1370*/  STS [UR4+0x158], R7 ;  /* 0x00015807ff007988 */ /* 0x000fe20008000804 */
[----:B---3--:R-:W-:-:S03]  /*1380*/  IMAD.IADD R22, R27, 0x1, R22 ;  /* 0x000000011b167824 */ /* 0x008fc600078e0216 */
[----:B------:R-:W3:Y:S02]  /*1390*/  LDS R7, [UR4+0xd0] ;  /* 0x0000d004ff077984 */ /* 0x000ee40008000800 */
[----:B------:R-:W-:Y:S02]  /*13a0*/  IADD3 R17, PT, PT, R22, R17, RZ ;  /* 0x0000001116117210 */ /* 0x000fe40007ffe0ff */
[----:B------:R-:W-:Y:S04]  /*13b0*/  STS [UR4+0x15c], R11 ;  /* 0x00015c0bff007988 */ /* 0x000fe80008000804 */
[----:B------:R-:W5:Y:S04]  /*13c0*/  LDS R11, [UR4+0xd4] ;  /* 0x0000d404ff0b7984 */ /* 0x000f680008000800 */
[----:B------:R-:W-:Y:S04]  /*13d0*/  STS [UR4+0x160], R5 ;  /* 0x00016005ff007988 */ /* 0x000fe80008000804 */
[----:B------:R-:W5:Y:S04]  /*13e0*/  LDS R5, [UR4+0xd8] ;  /* 0x0000d804ff057984 */ /* 0x000f680008000800 */
[----:B------:R0:W-:Y:S04]  /*13f0*/  STS [UR4+0x164], R21 ;  /* 0x00016415ff007988 */ /* 0x0001e80008000804 */
[----:B------:R-:W5:Y:S01]  /*1400*/  LDS R14, [UR4+0xdc] ;  /* 0x0000dc04ff0e7984 */ /* 0x000f620008000800 */
[----:B0-----:R-:W-:-:S03]  /*1410*/  IMAD.IADD R21, R17, 0x1, R2 ;  /* 0x0000000111157824 */ /* 0x001fc600078e0202 */
[----:B------:R0:W-:Y:S04]  /*1420*/  STS [UR4+0x168], R28 ;  /* 0x0001681cff007988 */ /* 0x0001e80008000804 */
[----:B------:R-:W5:Y:S01]  /*1430*/  LDS R2, [UR4+0xe0] ;  /* 0x0000e004ff027984 */ /* 0x000f620008000800 */
[----:B0-----:R-:W-:-:S03]  /*1440*/  IMAD.IADD R28, R21, 0x1, R8 ;  /* 0x00000001151c7824 */ /* 0x001fc600078e0208 */
[----:B------:R0:W-:Y:S01]  /*1450*/  STS [UR4+0x16c], R23 ;  /* 0x00016c17ff007988 */ /* 0x0001e20008000804 */
[----:B-1----:R-:W-:-:S03]  /*1460*/  IMAD.IADD R15, R28, 0x1, R15 ;  /* 0x000000011c0f7824 */ /* 0x002fc600078e020f */
[----:B------:R-:W1:Y:S02]  /*1470*/  LDS R8, [UR4+0xe4] ;  /* 0x0000e404ff087984 */ /* 0x000e640008000800 */
[----:B----4-:R-:W-:Y:S02]  /*1480*/  IADD3 R6, PT, PT, R15, R6, RZ ;  /* 0x000000060f067210 */ /* 0x010fe40007ffe0ff */
[----:B------:R4:W-:Y:S03]  /*1490*/  STS [UR4+0x174], R25 ;  /* 0x00017419ff007988 */ /* 0x0009e60008000804 */
[----:B--2---:R-:W-:Y:S01]  /*14a0*/  IMAD.IADD R13, R6, 0x1, R13 ;  /* 0x00000001060d7824 */ /* 0x004fe200078e020d */
[----:B------:R2:W-:Y:S03]  /*14b0*/  STS [UR4+0x170], R29 ;  /* 0x0001701dff007988 */ /* 0x0005e60008000804 */
[----:B------:R-:W-:Y:S01]  /*14c0*/  IMAD.IADD R9, R13, 0x1, R9 ;  /* 0x000000010d097824 */ /* 0x000fe200078e0209 */
[----:B------:R2:W-:Y:S04]  /*14d0*/  STS [UR4+0x178], R12 ;  /* 0x0001780cff007988 */ /* 0x0005e80008000804 */
[----:B---3--:R-:W-:Y:S01]  /*14e0*/  IADD3 R7, PT, PT, R9, R7, RZ ;  /* 0x0000000709077210 */ /* 0x008fe20007ffe0ff */
[----:B------:R2:W-:Y:S04]  /*14f0*/  STS [UR4+0x17c], R10 ;  /* 0x00017c0aff007988 */ /* 0x0005e80008000804 */
[----:B-----5:R-:W-:Y:S01]  /*1500*/  IMAD.IADD R11, R7, 0x1, R11 ;  /* 0x00000001070b7824 */ /* 0x020fe200078e020b */
[----:B------:R2:W-:Y:S03]  /*1510*/  STS [UR4+0x180], R4 ;  /* 0x00018004ff007988 */ /* 0x0005e60008000804 */
[----:B0-----:R-:W-:Y:S01]  /*1520*/  IMAD.IADD R23, R11, 0x1, R5 ;  /* 0x000000010b177824 */ /* 0x001fe200078e0205 */
[----:B------:R2:W-:Y:S04]  /*1530*/  STS [UR4+0x184], R24 ;  /* 0x00018418ff007988 */ /* 0x0005e80008000804 */
[----:B----4-:R-:W-:Y:S01]  /*1540*/  IADD3 R25, PT, PT, R23, R14, RZ ;  /* 0x0000000e17197210 */ /* 0x010fe20007ffe0ff */
[----:B------:R2:W-:Y:S04]  /*1550*/  STS [UR4+0x188], R18 ;  /* 0x00018812ff007988 */ /* 0x0005e80008000804 */
[----:B------:R-:W-:Y:S01]  /*1560*/  IMAD.IADD R5, R2, 0x1, R25 ;  /* 0x0000000102057824 */ /* 0x000fe200078e0219 */
[----:B------:R2:W-:Y:S03]  /*1570*/  STS [UR4+0x18c], R20 ;  /* 0x00018c14ff007988 */ /* 0x0005e60008000804 */
[----:B-1----:R-:W-:Y:S01]  /*1580*/  IMAD.IADD R8, R5, 0x1, R8 ;  /* 0x0000000105087824 */ /* 0x002fe200078e0208 */
[----:B------:R2:W-:Y:S04]  /*1590*/  STS [UR4+0x190], R26 ;  /* 0x0001901aff007988 */ /* 0x0005e80008000804 */
        /* <DEDUP_REMOVED lines=17> */
[----:B------:R-:W-:Y:S01]  /*16b0*/  STS [UR4+0xec], RZ ;  /* 0x0000ecffff007988 */ /* 0x000fe20008000804 */
.L_x_13:
[----:B0-----:R-:W-:Y:S05]  /*16c0*/  BSYNC.RECONVERGENT B0 ;  /* 0x0000000000007941 */ /* 0x001fea0003800200 */
.L_x_12:
[----:B------:R-:W-:Y:S06]  /*16d0*/  BAR.SYNC.DEFER_BLOCKING 0x0 ;  /* 0x0000000000007b1d */ /* 0x000fec0000010000 */
[----:B------:R-:W-:Y:S04]  /*16e0*/  BSSY.RECONVERGENT B0, `(.L_x_14) ;  /* 0x000005a000007945 */ /* 0x000fe80003800200 */
[----:B------:R-:W-:Y:S05]  /*16f0*/  @P0 BRA `(.L_x_15) ;  /* 0x0000000400600947 */ /* 0x000fea0003800000 */
[----:B--23--:R-:W0:Y:S01]  /*1700*/  S2R R8, SR_CgaCtaId ;  /* 0x0000000000087919 */ /* 0x00ce220000008800 */
[----:B------:R-:W-:Y:S01]  /*1710*/  MOV R2, 0x400 ;  /* 0x0000040000027802 */ /* 0x000fe20000000f00 */
[C---:B------:R-:W-:Y:S01]  /*1720*/  IMAD.IADD R6, R0.reuse, 0x1, -R3 ;  /* 0x0000000100067824 */ /* 0x040fe200078e0a03 */
[----:B------:R-:W-:Y:S02]  /*1730*/  SHF.L.U32 R0, R0, 0x5, RZ ;  /* 0x0000000500007819 */ /* 0x000fe400000006ff */
[C---:B------:R-:W-:Y:S01]  /*1740*/  IADD3 R7, PT, PT, R2.reuse, 0xec, RZ ;  /* 0x000000ec02077810 */ /* 0x040fe20007ffe0ff */
[----:B------:R-:W-:-:S03]  /*1750*/  VIADD R5, R2, 0x1d8 ;  /* 0x000001d802057836 */ /* 0x000fc60000000000 */
[C---:B0-----:R-:W-:Y:S02]  /*1760*/  LEA R7, R8.reuse, R7, 0x18 ;  /* 0x0000000708077211 */ /* 0x041fe400078ec0ff */
[----:B------:R-:W-:-:S07]  /*1770*/  LEA R8, R8, R5, 0x18 ;  /* 0x0000000508087211 */ /* 0x000fce00078ec0ff */
.L_x_16:
[----:B------:R-:W-:-:S04]  /*1780*/  IADD3 R2, P0, PT, R0, UR8, RZ ;  /* 0x0000000800027c10 */ /* 0x000fc8000ff1e0ff */
[----:B------:R-:W-:-:S05]  /*1790*/  LEA.HI.X.SX32 R3, R0, UR9, 0x1, P0 ;  /* 0x0000000900037c11 */ /* 0x000fca00080f0eff */
[----:B--2---:R-:W2:Y:S04]  /*17a0*/  LDG.E.S8 R4, desc[UR6][R2.64+0x1f] ;  /* 0x00001f0602047981 */ /* 0x004ea8000c1e1300 */
[----:B------:R-:W3:Y:S01]  /*17b0*/  LDG.E.U8 R11, desc[UR6][R2.64] ;  /* 0x00000006020b7981 */ /* 0x000ee2000c1e1100 */
[----:B------:R-:W-:Y:S02]  /*17c0*/  IMAD.MOV.U32 R17, RZ, RZ, 0x1 ;  /* 0x00000001ff117424 */ /* 0x000fe400078e00ff */
[C---:B--2---:R-:W-:Y:S01]  /*17d0*/  IMAD R9, R4.reuse, 0x4, R7 ;  /* 0x0000000404097824 */ /* 0x044fe200078e0207 */
[----:B------:R-:W-:-:S05]  /*17e0*/  LEA R10, R4, R8, 0x2 ;  /* 0x00000008040a7211 */ /* 0x000fca00078e10ff */
[----:B------:R-:W-:Y:S04]  /*17f0*/  LDS R9, [R9+-0x100] ;  /* 0xffff000009097984 */ /* 0x000fe80000000800 */
[----:B------:R-:W0:Y:S02]  /*1800*/  ATOMS.ADD R10, [R10+-0x100], R17 ;  /* 0xffff00110a0a738c */ /* 0x000e240000000000 */
[----:B0-----:R-:W-:-:S04]  /*1810*/  IMAD.IADD R4, R9, 0x1, R10 ;  /* 0x0000000109047824 */ /* 0x001fc800078e020a */
[----:B------:R-:W-:-:S05]  /*1820*/  IMAD.SHL.U32 R5, R4, 0x20, RZ ;  /* 0x0000002004057824 */ /* 0x000fca00078e00ff */
[----:B------:R-:W-:-:S04]  /*1830*/  IADD3 R4, P0, PT, R5, UR10, RZ ;  /* 0x0000000a05047c10 */ /* 0x000fc8000ff1e0ff */
[----:B------:R-:W-:-:S05]  /*1840*/  LEA.HI.X.SX32 R5, R5, UR11, 0x1, P0 ;  /* 0x0000000b05057c11 */ /* 0x000fca00080f0eff */
[----:B---3--:R0:W-:Y:S04]  /*1850*/  STG.E.U8 desc[UR6][R4.64], R11 ;  /* 0x0000000b04007986 */ /* 0x0081e8000c101106 */
[----:B------:R-:W2:Y:S04]  /*1860*/  LDG.E.U8 R13, desc[UR6][R2.64+0x1] ;  /* 0x00000106020d7981 */ /* 0x000ea8000c1e1100 */
[----:B--2---:R1:W-:Y:S04]  /*1870*/  STG.E.U8 desc[UR6][R4.64+0x1], R13 ;  /* 0x0000010d04007986 */ /* 0x0043e8000c101106 */
[----:B------:R-:W2:Y:S04]  /*1880*/  LDG.E.U8 R9, desc[UR6][R2.64+0x2] ;  /* 0x0000020602097981 */ /* 0x000ea8000c1e1100 */
[----:B--2---:R2:W-:Y:S04]  /*1890*/  STG.E.U8 desc[UR6][R4.64+0x2], R9 ;  /* 0x0000020904007986 */ /* 0x0045e8000c101106 */
[----:B------:R-:W3:Y:S04]  /*18a0*/  LDG.E.U8 R15, desc[UR6][R2.64+0x3] ;  /* 0x00000306020f7981 */ /* 0x000ee8000c1e1100 */
[----:B---3--:R3:W-:Y:S04]  /*18b0*/  STG.E.U8 desc[UR6][R4.64+0x3], R15 ;  /* 0x0000030f04007986 */ /* 0x0087e8000c101106 */
[----:B------:R-:W4:Y:S04]  /*18c0*/  LDG.E.U8 R17, desc[UR6][R2.64+0x4] ;  /* 0x0000040602117981 */ /* 0x000f28000c1e1100 */
[----:B----4-:R4:W-:Y:S04]  /*18d0*/  STG.E.U8 desc[UR6][R4.64+0x4], R17 ;  /* 0x0000041104007986 */ /* 0x0109e8000c101106 */
[----:B------:R-:W5:Y:S04]  /*18e0*/  LDG.E.U8 R19, desc[UR6][R2.64+0x5] ;  /* 0x0000050602137981 */ /* 0x000f68000c1e1100 */
[----:B-----5:R5:W-:Y:S04]  /*18f0*/  STG.E.U8 desc[UR6][R4.64+0x5], R19 ;  /* 0x0000051304007986 */ /* 0x020be8000c101106 */
[----:B0-----:R-:W2:Y:S04]  /*1900*/  LDG.E.U8 R11, desc[UR6][R2.64+0x6] ;  /* 0x00000606020b7981 */ /* 0x001ea8000c1e1100 */
[----:B--2---:R0:W-:Y:S04]  /*1910*/  STG.E.U8 desc[UR6][R4.64+0x6], R11 ;  /* 0x0000060b04007986 */ /* 0x0041e8000c101106 */
[----:B-1----:R-:W2:Y:S04]  /*1920*/  LDG.E.U8 R13, desc[UR6][R2.64+0x7] ;  /* 0x00000706020d7981 */ /* 0x002ea8000c1e1100 */
[----:B--2---:R1:W-:Y:S04]  /*1930*/  STG.E.U8 desc[UR6][R4.64+0x7], R13 ;  /* 0x0000070d04007986 */ /* 0x0043e8000c101106 */
[----:B------:R-:W2:Y:S04]  /*1940*/  LDG.E.U8 R9, desc[UR6][R2.64+0x8] ;  /* 0x0000080602097981 */ /* 0x000ea8000c1e1100 */
[----:B--2---:R2:W-:Y:S04]  /*1950*/  STG.E.U8 desc[UR6][R4.64+0x8], R9 ;  /* 0x0000080904007986 */ /* 0x0045e8000c101106 */
[----:B---3--:R-:W3:Y:S04]  /*1960*/  LDG.E.U8 R15, desc[UR6][R2.64+0x9] ;  /* 0x00000906020f7981 */ /* 0x008ee8000c1e1100 */
[----:B---3--:R3:W-:Y:S04]  /*1970*/  STG.E.U8 desc[UR6][R4.64+0x9], R15 ;  /* 0x0000090f04007986 */ /* 0x0087e8000c101106 */
[----:B----4-:R-:W4:Y:S04]  /*1980*/  LDG.E.U8 R17, desc[UR6][R2.64+0xa] ;  /* 0x00000a0602117981 */ /* 0x010f28000c1e1100 */
[----:B----4-:R4:W-:Y:S04]  /*1990*/  STG.E.U8 desc[UR6][R4.64+0xa], R17 ;  /* 0x00000a1104007986 */ /* 0x0109e8000c101106 */
[----:B-----5:R-:W5:Y:S04]  /*19a0*/  LDG.E.U8 R19, desc[UR6][R2.64+0xb] ;  /* 0x00000b0602137981 */ /* 0x020f68000c1e1100 */
        /* <DEDUP_REMOVED lines=33> */
[----:B----4-:R-:W3:Y:S04]  /*1bc0*/  LDG.E.U8 R17, desc[UR6][R2.64+0x1c] ;  /* 0x00001c0602117981 */ /* 0x010ee8000c1e1100 */
[----:B---3--:R2:W-:Y:S04]  /*1bd0*/  STG.E.U8 desc[UR6][R4.64+0x1c], R17 ;  /* 0x00001c1104007986 */ /* 0x0085e8000c101106 */
[----:B-----5:R-:W3:Y:S04]  /*1be0*/  LDG.E.U8 R19, desc[UR6][R2.64+0x1d] ;  /* 0x00001d0602137981 */ /* 0x020ee8000c1e1100 */
[----:B---3--:R2:W-:Y:S04]  /*1bf0*/  STG.E.U8 desc[UR6][R4.64+0x1d], R19 ;  /* 0x00001d1304007986 */ /* 0x0085e8000c101106 */
[----:B0-----:R-:W3:Y:S04]  /*1c00*/  LDG.E.U8 R11, desc[UR6][R2.64+0x1e] ;  /* 0x00001e06020b7981 */ /* 0x001ee8000c1e1100 */
[----:B---3--:R2:W-:Y:S04]  /*1c10*/  STG.E.U8 desc[UR6][R4.64+0x1e], R11 ;  /* 0x00001e0b04007986 */ /* 0x0085e8000c101106 */
[----:B-1----:R-:W3:Y:S01]  /*1c20*/  LDG.E.U8 R13, desc[UR6][R2.64+0x1f] ;  /* 0x00001f06020d7981 */ /* 0x002ee2000c1e1100 */
[----:B------:R-:W-:Y:S01]  /*1c30*/  IADD3 R6, PT, PT, R6, 0x1, RZ ;  /* 0x0000000106067810 */ /* 0x000fe20007ffe0ff */
[----:B------:R-:W-:-:S03]  /*1c40*/  VIADD R0, R0, 0x20 ;  /* 0x0000002000007836 */ /* 0x000fc60000000000 */
[----:B------:R-:W-:Y:S01]  /*1c50*/  ISETP.NE.AND P0, PT, R6, RZ, PT ;  /* 0x000000ff0600720c */ /* 0x000fe20003f05270 */
[----:B---3--:R2:W-:-:S12]  /*1c60*/  STG.E.U8 desc[UR6][R4.64+0x1f], R13 ;  /* 0x00001f0d04007986 */ /* 0x0085d8000c101106 */
[----:B------:R-:W-:Y:S05]  /*1c70*/  @P0 BRA `(.L_x_16) ;  /* 0xfffffff800c00947 */ /* 0x000fea000383ffff */
.L_x_15:
[----:B------:R-:W-:Y:S05]  /*1c80*/  BSYNC.RECONVERGENT B0 ;  /* 0x0000000000007941 */ /* 0x000fea0003800200 */
.L_x_14:
[----:B------:R-:W-:Y:S08]  /*1c90*/  BAR.SYNC.DEFER_BLOCKING 0x0 ;  /* 0x0000000000007b1d */ /* 0x000ff00000010000 */
[----:B------:R-:W-:Y:S06]  /*1ca0*/  BAR.SYNC.DEFER_BLOCKING 0x0 ;  /* 0x0000000000007b1d */ /* 0x000fec0000010000 */
[----:B------:R-:W-:Y:S05]  /*1cb0*/  EXIT ;  /* 0x000000000000794d */ /* 0x000fea0003800000 */
.L_x_17:
[----:B------:R-:W-:-:S00]  /*1cc0*/  BRA `(.L_x_17) ;  /* 0xfffffffc00fc7947 */ /* 0x000fc0000383ffff */
[----:B------:R-:W-:-:S00]  /*1cd0*/  NOP ;  /* 0x0000000000007918 */ /* 0x000fc00000000000 */
        /* <DEDUP_REMOVED lines=10> */
.L_x_18:


//--------------------- .nv.shared._Z15kernel_functionPcS_i --------------------------
	.section	.nv.shared._Z15kernel_functionPcS_i,"aw",@nobits
	.sectionflags	@""
	.align	4
.nv.shared._Z15kernel_functionPcS_i:
	.zero		1732


//--------------------- .nv.shared.reserved.0     --------------------------
	.section	.nv.shared.reserved.0,"aw",@nobits
	.weak		__nv_reservedSMEM_offset_0_alias
	.size		__nv_reservedSMEM_offset_0_alias, 0, 64
	.other		__nv_reservedSMEM_offset_0_alias,@"STO_CUDA_RESERVED_SHARED STV_DEFAULT"
__nv_reservedSMEM_offset_0_alias:
	.zero		0
	.zero		64


//--------------------- .nv.constant0._Z15kernel_functionPcS_i --------------------------
	.section	.nv.constant0._Z15kernel_functionPcS_i,"a",@progbits
	.sectionflags	@""
	.align	4
.nv.constant0._Z15kernel_functionPcS_i:
	.zero		916


//--------------------- SYMBOLS --------------------------

	.type		.nv.reservedSmem.offset0,@object
	.size		.nv.reservedSmem.offset0,0x4
	.type		.nv.reservedSmem.cap,@object
	.size		.nv.reservedSmem.cap,0x4
